//
// Generated by NVIDIA NVVM Compiler
//
// Compiler Build ID: CL-36424714
// Cuda compilation tools, release 13.0, V13.0.88
// Based on NVVM 20.0.0
//

.version 9.0
.target sm_100
.address_size 64

	// .globl	_Z12vecMultiTestPdS_S_yy

.visible .entry _Z12vecMultiTestPdS_S_yy(
	.param .u64 .ptr .align 1 _Z12vecMultiTestPdS_S_yy_param_0,
	.param .u64 .ptr .align 1 _Z12vecMultiTestPdS_S_yy_param_1,
	.param .u64 .ptr .align 1 _Z12vecMultiTestPdS_S_yy_param_2,
	.param .u64 _Z12vecMultiTestPdS_S_yy_param_3,
	.param .u64 _Z12vecMultiTestPdS_S_yy_param_4
)
{
	.reg .pred 	%p<16>;
	.reg .b32 	%r<8>;
	.reg .b64 	%rd<102>;
	.reg .b64 	%fd<86>;

	ld.param.u64 	%rd21, [_Z12vecMultiTestPdS_S_yy_param_0];
	ld.param.u64 	%rd22, [_Z12vecMultiTestPdS_S_yy_param_1];
	ld.param.u64 	%rd23, [_Z12vecMultiTestPdS_S_yy_param_2];
	ld.param.u64 	%rd24, [_Z12vecMultiTestPdS_S_yy_param_3];
	ld.param.u64 	%rd20, [_Z12vecMultiTestPdS_S_yy_param_4];
	cvta.to.global.u64 	%rd1, %rd21;
	cvta.to.global.u64 	%rd2, %rd23;
	cvta.to.global.u64 	%rd3, %rd22;
	mov.u32 	%r2, %ctaid.x;
	mov.u32 	%r3, %ntid.x;
	mov.u32 	%r4, %tid.x;
	mad.lo.s32 	%r1, %r2, %r3, %r4;
	cvt.u64.u32 	%rd4, %r1;
	add.s64 	%rd25, %rd4, %rd20;
	add.s64 	%rd26, %rd25, -1;
	setp.ge.u64 	%p1, %rd26, %rd24;
	@%p1 bra 	$L__BB0_25;
	setp.ne.s32 	%p2, %r1, 0;
	@%p2 bra 	$L__BB0_26;
	setp.eq.s64 	%p3, %rd20, 0;
	@%p3 bra 	$L__BB0_25;
	and.b64  	%rd5, %rd20, 7;
	setp.lt.u64 	%p4, %rd20, 8;
	mov.b64 	%rd100, 0;
	@%p4 bra 	$L__BB0_9;
	and.b64  	%rd100, %rd20, -8;
	mov.b64 	%rd98, -8;
	mov.b64 	%rd97, 0;
$L__BB0_5:
	.pragma "nounroll";
	setp.eq.s64 	%p5, %rd97, 0;
	add.s64 	%rd9, %rd3, %rd98;
	add.s64 	%rd10, %rd2, %rd98;
	add.s64 	%rd11, %rd1, %rd98;
	@%p5 bra 	$L__BB0_7;
	ld.global.f64 	%fd7, [%rd9+8];
	ld.global.f64 	%fd8, [%rd10+8];
	mul.f64 	%fd9, %fd7, %fd8;
	ld.global.f64 	%fd10, [%rd11];
	mul.f64 	%fd85, %fd9, %fd10;
	st.global.f64 	[%rd11+8], %fd85;
	bra.uni 	$L__BB0_8;
$L__BB0_7:
	ld.global.f64 	%fd11, [%rd3];
	ld.global.f64 	%fd12, [%rd2];
	mul.f64 	%fd85, %fd11, %fd12;
	st.global.f64 	[%rd1], %fd85;
$L__BB0_8:
	ld.global.f64 	%fd13, [%rd9+16];
	ld.global.f64 	%fd14, [%rd10+16];
	mul.f64 	%fd15, %fd13, %fd14;
	mul.f64 	%fd16, %fd15, %fd85;
	st.global.f64 	[%rd11+16], %fd16;
	ld.global.f64 	%fd17, [%rd9+24];
	ld.global.f64 	%fd18, [%rd10+24];
	mul.f64 	%fd19, %fd17, %fd18;
	mul.f64 	%fd20, %fd19, %fd16;
	st.global.f64 	[%rd11+24], %fd20;
	ld.global.f64 	%fd21, [%rd9+32];
	ld.global.f64 	%fd22, [%rd10+32];
	mul.f64 	%fd23, %fd21, %fd22;
	mul.f64 	%fd24, %fd23, %fd20;
	st.global.f64 	[%rd11+32], %fd24;
	ld.global.f64 	%fd25, [%rd9+40];
	ld.global.f64 	%fd26, [%rd10+40];
	mul.f64 	%fd27, %fd25, %fd26;
	mul.f64 	%fd28, %fd27, %fd24;
	st.global.f64 	[%rd11+40], %fd28;
	ld.global.f64 	%fd29, [%rd9+48];
	ld.global.f64 	%fd30, [%rd10+48];
	mul.f64 	%fd31, %fd29, %fd30;
	mul.f64 	%fd32, %fd31, %fd28;
	st.global.f64 	[%rd11+48], %fd32;
	ld.global.f64 	%fd33, [%rd9+56];
	ld.global.f64 	%fd34, [%rd10+56];
	mul.f64 	%fd35, %fd33, %fd34;
	mul.f64 	%fd36, %fd35, %fd32;
	st.global.f64 	[%rd11+56], %fd36;
	ld.global.f64 	%fd37, [%rd9+64];
	ld.global.f64 	%fd38, [%rd10+64];
	mul.f64 	%fd39, %fd37, %fd38;
	mul.f64 	%fd40, %fd39, %fd36;
	st.global.f64 	[%rd11+64], %fd40;
	add.s64 	%rd98, %rd98, 64;
	add.s64 	%rd97, %rd97, -8;
	add.s64 	%rd35, %rd100, %rd97;
	setp.eq.s64 	%p6, %rd35, 0;
	@%p6 bra 	$L__BB0_9;
	bra.uni 	$L__BB0_5;
$L__BB0_9:
	setp.eq.s64 	%p7, %rd5, 0;
	@%p7 bra 	$L__BB0_25;
	and.b64  	%rd15, %rd20, 3;
	setp.lt.u64 	%p8, %rd5, 4;
	@%p8 bra 	$L__BB0_15;
	cvt.u32.u64 	%r5, %rd100;
	setp.eq.s32 	%p9, %r5, 0;
	@%p9 bra 	$L__BB0_13;
	shl.b64 	%rd36, %rd100, 3;
	add.s64 	%rd37, %rd3, %rd36;
	ld.global.f64 	%fd41, [%rd37];
	add.s64 	%rd38, %rd2, %rd36;
	ld.global.f64 	%fd42, [%rd38];
	mul.f64 	%fd43, %fd41, %fd42;
	shl.b64 	%rd39, %rd100, 32;
	add.s64 	%rd40, %rd39, -4294967296;
	shr.s64 	%rd41, %rd40, 29;
	add.s64 	%rd42, %rd1, %rd41;
	ld.global.f64 	%fd44, [%rd42];
	mul.f64 	%fd45, %fd43, %fd44;
	add.s64 	%rd43, %rd1, %rd36;
	st.global.f64 	[%rd43], %fd45;
	bra.uni 	$L__BB0_14;
$L__BB0_13:
	ld.global.f64 	%fd46, [%rd3];
	ld.global.f64 	%fd47, [%rd2];
	mul.f64 	%fd48, %fd46, %fd47;
	st.global.f64 	[%rd1], %fd48;
$L__BB0_14:
	shl.b64 	%rd44, %rd100, 3;
	add.s64 	%rd45, %rd44, 8;
	and.b64  	%rd46, %rd45, 34359738360;
	add.s64 	%rd47, %rd3, %rd46;
	ld.global.f64 	%fd49, [%rd47];
	add.s64 	%rd48, %rd2, %rd46;
	ld.global.f64 	%fd50, [%rd48];
	mul.f64 	%fd51, %fd49, %fd50;
	shl.b64 	%rd49, %rd100, 32;
	shr.s64 	%rd50, %rd49, 29;
	add.s64 	%rd51, %rd1, %rd50;
	ld.global.f64 	%fd52, [%rd51];
	mul.f64 	%fd53, %fd51, %fd52;
	add.s64 	%rd52, %rd1, %rd46;
	st.global.f64 	[%rd52], %fd53;
	add.s64 	%rd53, %rd44, 16;
	and.b64  	%rd54, %rd53, 34359738360;
	add.s64 	%rd55, %rd3, %rd54;
	ld.global.f64 	%fd54, [%rd55];
	add.s64 	%rd56, %rd2, %rd54;
	ld.global.f64 	%fd55, [%rd56];
	mul.f64 	%fd56, %fd54, %fd55;
	add.s64 	%rd57, %rd49, 4294967296;
	shr.s64 	%rd58, %rd57, 29;
	add.s64 	%rd59, %rd1, %rd58;
	ld.global.f64 	%fd57, [%rd59];
	mul.f64 	%fd58, %fd56, %fd57;
	add.s64 	%rd60, %rd1, %rd54;
	st.global.f64 	[%rd60], %fd58;
	add.s64 	%rd61, %rd44, 24;
	and.b64  	%rd62, %rd61, 34359738360;
	add.s64 	%rd63, %rd3, %rd62;
	ld.global.f64 	%fd59, [%rd63];
	add.s64 	%rd64, %rd2, %rd62;
	ld.global.f64 	%fd60, [%rd64];
	mul.f64 	%fd61, %fd59, %fd60;
	add.s64 	%rd65, %rd49, 8589934592;
	shr.s64 	%rd66, %rd65, 29;
	add.s64 	%rd67, %rd1, %rd66;
	ld.global.f64 	%fd62, [%rd67];
	mul.f64 	%fd63, %fd61, %fd62;
	add.s64 	%rd68, %rd1, %rd62;
	st.global.f64 	[%rd68], %fd63;
	add.s64 	%rd69, %rd100, 4;
	and.b64  	%rd100, %rd69, 4294967295;
$L__BB0_15:
	setp.eq.s64 	%p10, %rd15, 0;
	@%p10 bra 	$L__BB0_25;
	setp.eq.s64 	%p11, %rd15, 1;
	@%p11 bra 	$L__BB0_21;
	cvt.u32.u64 	%r6, %rd100;
	setp.eq.s32 	%p12, %r6, 0;
	@%p12 bra 	$L__BB0_19;
	shl.b64 	%rd70, %rd100, 3;
	add.s64 	%rd71, %rd3, %rd70;
	ld.global.f64 	%fd64, [%rd71];
	add.s64 	%rd72, %rd2, %rd70;
	ld.global.f64 	%fd65, [%rd72];
	mul.f64 	%fd66, %fd64, %fd65;
	shl.b64 	%rd73, %rd100, 32;
	add.s64 	%rd74, %rd73, -4294967296;
	shr.s64 	%rd75, %rd74, 29;
	add.s64 	%rd76, %rd1, %rd75;
	ld.global.f64 	%fd67, [%rd76];
	mul.f64 	%fd68, %fd66, %fd67;
	add.s64 	%rd77, %rd1, %rd70;
	st.global.f64 	[%rd77], %fd68;
	bra.uni 	$L__BB0_20;
$L__BB0_19:
	ld.global.f64 	%fd69, [%rd3];
	ld.global.f64 	%fd70, [%rd2];
	mul.f64 	%fd71, %fd69, %fd70;
	st.global.f64 	[%rd1], %fd71;
$L__BB0_20:
	shl.b64 	%rd78, %rd100, 3;
	add.s64 	%rd79, %rd78, 8;
	and.b64  	%rd80, %rd79, 34359738360;
	add.s64 	%rd81, %rd3, %rd80;
	ld.global.f64 	%fd72, [%rd81];
	add.s64 	%rd82, %rd2, %rd80;
	ld.global.f64 	%fd73, [%rd82];
	mul.f64 	%fd74, %fd72, %fd73;
	shl.b64 	%rd83, %rd100, 32;
	shr.s64 	%rd84, %rd83, 29;
	add.s64 	%rd85, %rd1, %rd84;
	ld.global.f64 	%fd75, [%rd85];
	mul.f64 	%fd76, %fd74, %fd75;
	add.s64 	%rd86, %rd1, %rd80;
	st.global.f64 	[%rd86], %fd76;
	add.s64 	%rd87, %rd100, 2;
	and.b64  	%rd100, %rd87, 4294967295;
$L__BB0_21:
	and.b64  	%rd88, %rd20, 1;
	setp.eq.b64 	%p13, %rd88, 1;
	not.pred 	%p14, %p13;
	@%p14 bra 	$L__BB0_25;
	cvt.u32.u64 	%r7, %rd100;
	setp.eq.s32 	%p15, %r7, 0;
	@%p15 bra 	$L__BB0_24;
	shl.b64 	%rd89, %rd100, 3;
	add.s64 	%rd90, %rd3, %rd89;
	ld.global.f64 	%fd77, [%rd90];
	add.s64 	%rd91, %rd2, %rd89;
	ld.global.f64 	%fd78, [%rd91];
	mul.f64 	%fd79, %fd77, %fd78;
	shl.b64 	%rd92, %rd100, 32;
	add.s64 	%rd93, %rd92, -4294967296;
	shr.s64 	%rd94, %rd93, 29;
	add.s64 	%rd95, %rd1, %rd94;
	ld.global.f64 	%fd80, [%rd95];
	mul.f64 	%fd81, %fd79, %fd80;
	add.s64 	%rd96, %rd1, %rd89;
	st.global.f64 	[%rd96], %fd81;
	bra.uni 	$L__BB0_25;
$L__BB0_24:
	ld.global.f64 	%fd82, [%rd3];
	ld.global.f64 	%fd83, [%rd2];
	mul.f64 	%fd84, %fd82, %fd83;
	st.global.f64 	[%rd1], %fd84;
$L__BB0_25:
	ret;
$L__BB0_26:
	add.s64 	%rd27, %rd20, %rd4;
	shl.b64 	%rd28, %rd27, 3;
	add.s64 	%rd29, %rd3, %rd28;
	ld.global.f64 	%fd4, [%rd29+-8];
	add.s64 	%rd30, %rd2, %rd28;
	ld.global.f64 	%fd5, [%rd30+-8];
	mul.f64 	%fd6, %fd4, %fd5;
	add.s64 	%rd31, %rd1, %rd28;
	st.global.f64 	[%rd31+-8], %fd6;
	bra.uni 	$L__BB0_25;

}
	// .globl	_Z16evenVecMultiTestPdS_S_
.visible .entry _Z16evenVecMultiTestPdS_S_(
	.param .u64 .ptr .align 1 _Z16evenVecMultiTestPdS_S__param_0,
	.param .u64 .ptr .align 1 _Z16evenVecMultiTestPdS_S__param_1,
	.param .u64 .ptr .align 1 _Z16evenVecMultiTestPdS_S__param_2
)
{
	.reg .b32 	%r<5>;
	.reg .b64 	%rd<12>;
	.reg .b64 	%fd<13>;

	ld.param.u64 	%rd1, [_Z16evenVecMultiTestPdS_S__param_0];
	ld.param.u64 	%rd2, [_Z16evenVecMultiTestPdS_S__param_1];
	ld.param.u64 	%rd3, [_Z16evenVecMultiTestPdS_S__param_2];
	cvta.to.global.u64 	%rd4, %rd1;
	cvta.to.global.u64 	%rd5, %rd3;
	cvta.to.global.u64 	%rd6, %rd2;
	mov.u32 	%r1, %ctaid.x;
	mov.u32 	%r2, %ntid.x;
	mov.u32 	%r3, %tid.x;
	mad.lo.s32 	%r4, %r1, %r2, %r3;
	mul.wide.u32 	%rd7, %r4, 4;
	shl.b64 	%rd8, %rd7, 3;
	add.s64 	%rd9, %rd6, %rd8;
	ld.global.f64 	%fd1, [%rd9];
	add.s64 	%rd10, %rd5, %rd8;
	ld.global.f64 	%fd2, [%rd10];
	mul.f64 	%fd3, %fd1, %fd2;
	add.s64 	%rd11, %rd4, %rd8;
	st.global.f64 	[%rd11], %fd3;
	ld.global.f64 	%fd4, [%rd9+8];
	ld.global.f64 	%fd5, [%rd10+8];
	mul.f64 	%fd6, %fd4, %fd5;
	st.global.f64 	[%rd11+8], %fd6;
	ld.global.f64 	%fd7, [%rd9+16];
	ld.global.f64 	%fd8, [%rd10+16];
	mul.f64 	%fd9, %fd7, %fd8;
	st.global.f64 	[%rd11+16], %fd9;
	ld.global.f64 	%fd10, [%rd9+24];
	ld.global.f64 	%fd11, [%rd10+24];
	mul.f64 	%fd12, %fd10, %fd11;
	st.global.f64 	[%rd11+24], %fd12;
	ret;

}
	// .globl	_Z17diffVecMultiTest1PdS_S_
.visible .entry _Z17diffVecMultiTest1PdS_S_(
	.param .u64 .ptr .align 1 _Z17diffVecMultiTest1PdS_S__param_0,
	.param .u64 .ptr .align 1 _Z17diffVecMultiTest1PdS_S__param_1,
	.param .u64 .ptr .align 1 _Z17diffVecMultiTest1PdS_S__param_2
)
{
	.reg .pred 	%p<3>;
	.reg .b32 	%r<6>;
	.reg .b64 	%rd<21>;
	.reg .b64 	%fd<22>;

	ld.param.u64 	%rd7, [_Z17diffVecMultiTest1PdS_S__param_0];
	ld.param.u64 	%rd8, [_Z17diffVecMultiTest1PdS_S__param_1];
	ld.param.u64 	%rd9, [_Z17diffVecMultiTest1PdS_S__param_2];
	cvta.to.global.u64 	%rd1, %rd7;
	cvta.to.global.u64 	%rd2, %rd9;
	cvta.to.global.u64 	%rd3, %rd8;
	mov.u32 	%r1, %ctaid.x;
	mov.u32 	%r2, %ntid.x;
	mov.u32 	%r3, %tid.x;
	mad.lo.s32 	%r4, %r1, %r2, %r3;
	mul.wide.u32 	%rd4, %r4, 4;
	and.b32  	%r5, %r4, 1;
	setp.eq.b32 	%p1, %r5, 1;
	not.pred 	%p2, %p1;
	mov.b64 	%rd20, 3;
	@%p2 bra 	$L__BB2_2;
	shl.b64 	%rd11, %rd4, 3;
	add.s64 	%rd12, %rd3, %rd11;
	ld.global.f64 	%fd1, [%rd12];
	add.s64 	%rd13, %rd2, %rd11;
	ld.global.f64 	%fd2, [%rd13];
	mul.f64 	%fd3, %fd1, %fd2;
	add.s64 	%rd14, %rd1, %rd11;
	st.global.f64 	[%rd14], %fd3;
	ld.global.f64 	%fd4, [%rd12+8];
	ld.global.f64 	%fd5, [%rd13+8];
	mul.f64 	%fd6, %fd4, %fd5;
	st.global.f64 	[%rd14+8], %fd6;
	ld.global.f64 	%fd7, [%rd12+16];
	ld.global.f64 	%fd8, [%rd13+16];
	mul.f64 	%fd9, %fd7, %fd8;
	st.global.f64 	[%rd14+16], %fd9;
	ld.global.f64 	%fd10, [%rd12+24];
	ld.global.f64 	%fd11, [%rd13+24];
	mul.f64 	%fd12, %fd10, %fd11;
	st.global.f64 	[%rd14+24], %fd12;
	ld.global.f64 	%fd13, [%rd12+32];
	ld.global.f64 	%fd14, [%rd13+32];
	mul.f64 	%fd15, %fd13, %fd14;
	st.global.f64 	[%rd14+32], %fd15;
	ld.global.f64 	%fd16, [%rd12+40];
	ld.global.f64 	%fd17, [%rd13+40];
	mul.f64 	%fd18, %fd16, %fd17;
	st.global.f64 	[%rd14+40], %fd18;
	mov.b64 	%rd20, 6;
$L__BB2_2:
	add.s64 	%rd15, %rd20, %rd4;
	shl.b64 	%rd16, %rd15, 3;
	add.s64 	%rd17, %rd3, %rd16;
	ld.global.f64 	%fd19, [%rd17];
	add.s64 	%rd18, %rd2, %rd16;
	ld.global.f64 	%fd20, [%rd18];
	mul.f64 	%fd21, %fd19, %fd20;
	add.s64 	%rd19, %rd1, %rd16;
	st.global.f64 	[%rd19], %fd21;
	ret;

}
	// .globl	_Z17diffVecMultiTest2PdS_S_
.visible .entry _Z17diffVecMultiTest2PdS_S_(
	.param .u64 .ptr .align 1 _Z17diffVecMultiTest2PdS_S__param_0,
	.param .u64 .ptr .align 1 _Z17diffVecMultiTest2PdS_S__param_1,
	.param .u64 .ptr .align 1 _Z17diffVecMultiTest2PdS_S__param_2
)
{
	.reg .pred 	%p<2>;
	.reg .b32 	%r<6>;
	.reg .b64 	%rd<11>;
	.reg .b64 	%fd<7>;

	ld.param.u64 	%rd1, [_Z17diffVecMultiTest2PdS_S__param_0];
	ld.param.u64 	%rd2, [_Z17diffVecMultiTest2PdS_S__param_1];
	ld.param.u64 	%rd3, [_Z17diffVecMultiTest2PdS_S__param_2];
	mov.u32 	%r2, %ctaid.x;
	mov.u32 	%r3, %ntid.x;
	mov.u32 	%r4, %tid.x;
	mad.lo.s32 	%r1, %r2, %r3, %r4;
	and.b32  	%r5, %r1, 16;
	setp.ne.s32 	%p1, %r5, 0;
	@%p1 bra 	$L__BB3_2;
	cvta.to.global.u64 	%rd4, %rd2;
	cvta.to.global.u64 	%rd5, %rd3;
	cvta.to.global.u64 	%rd6, %rd1;
	mul.wide.u32 	%rd7, %r1, 16;
	add.s64 	%rd8, %rd4, %rd7;
	ld.global.f64 	%fd1, [%rd8];
	add.s64 	%rd9, %rd5, %rd7;
	ld.global.f64 	%fd2, [%rd9];
	mul.f64 	%fd3, %fd1, %fd2;
	add.s64 	%rd10, %rd6, %rd7;
	st.global.f64 	[%rd10], %fd3;
	ld.global.f64 	%fd4, [%rd8+8];
	ld.global.f64 	%fd5, [%rd9+8];
	mul.f64 	%fd6, %fd4, %fd5;
	st.global.f64 	[%rd10+8], %fd6;
$L__BB3_2:
	ret;

}


// ===== COMPILED SASS (sm_100) =====

	.target	sm_100

	.elftype	@"ET_EXEC"


//--------------------- .note.nv.tkinfo           --------------------------
	.section	.note.nv.tkinfo,"",@"SHT_NOTE"
	.sectionflags	@"SHF_NOTE_NV_TKINFO"
	.tkinfo
        /*0018*/ 	.word	0x00000002
        /*0030*/ 	.string	""
        /*0030*/ 	.string	"ptxas"
        /*0030*/ 	.string	"Cuda compilation tools, release 13.0, V13.0.88"
        /*0030*/ 	.string	"Build cuda_13.0.r13.0/compiler.36424714_0"
        /*0030*/ 	.string	"-arch sm_100 -m 64 "



//--------------------- .note.nv.cuinfo           --------------------------
	.section	.note.nv.cuinfo,"",@"SHT_NOTE"
	.sectionflags	@"SHF_NOTE_NV_CUINFO"
        /*0018*/ 	.short	0x0002
        /*001a*/ 	.short	0x0064
        /*001c*/ 	.short	0x0082
	.zero		2


//--------------------- .nv.info                  --------------------------
	.section	.nv.info,"",@"SHT_CUDA_INFO"
	.align	4


	//----- nvinfo : EIATTR_REGCOUNT
	.align		4
        /*0000*/ 	.byte	0x04, 0x2f
        /*0002*/ 	.short	(.L_1 - .L_0)
	.align		4
.L_0:
        /*0004*/ 	.word	index@(_Z12vecMultiTestPdS_S_yy)
        /*0008*/ 	.word	0x00000018


	//----- nvinfo : EIATTR_FRAME_SIZE
	.align		4
.L_1:
        /*000c*/ 	.byte	0x04, 0x11
        /*000e*/ 	.short	(.L_3 - .L_2)
	.align		4
.L_2:
        /*0010*/ 	.word	index@(_Z12vecMultiTestPdS_S_yy)
        /*0014*/ 	.word	0x00000000


	//----- nvinfo : EIATTR_REGCOUNT
	.align		4
.L_3:
        /*0018*/ 	.byte	0x04, 0x2f
        /*001a*/ 	.short	(.L_5 - .L_4)
	.align		4
.L_4:
        /*001c*/ 	.word	index@(_Z16evenVecMultiTestPdS_S_)
        /*0020*/ 	.word	0x00000014


	//----- nvinfo : EIATTR_FRAME_SIZE
	.align		4
.L_5:
        /*0024*/ 	.byte	0x04, 0x11
        /*0026*/ 	.short	(.L_7 - .L_6)
	.align		4
.L_6:
        /*0028*/ 	.word	index@(_Z16evenVecMultiTestPdS_S_)
        /*002c*/ 	.word	0x00000000


	//----- nvinfo : EIATTR_REGCOUNT
	.align		4
.L_7:
        /*0030*/ 	.byte	0x04, 0x2f
        /*0032*/ 	.short	(.L_9 - .L_8)
	.align		4
.L_8:
        /*0034*/ 	.word	index@(_Z17diffVecMultiTest1PdS_S_)
        /*0038*/ 	.word	0x00000014


	//----- nvinfo : EIATTR_FRAME_SIZE
	.align		4
.L_9:
        /*003c*/ 	.byte	0x04, 0x11
        /*003e*/ 	.short	(.L_11 - .L_10)
	.align		4
.L_10:
        /*0040*/ 	.word	index@(_Z17diffVecMultiTest1PdS_S_)
        /*0044*/ 	.word	0x00000000


	//----- nvinfo : EIATTR_REGCOUNT
	.align		4
.L_11:
        /*0048*/ 	.byte	0x04, 0x2f
        /*004a*/ 	.short	(.L_13 - .L_12)
	.align		4
.L_12:
        /*004c*/ 	.word	index@(_Z17diffVecMultiTest2PdS_S_)
        /*0050*/ 	.word	0x00000010


	//----- nvinfo : EIATTR_FRAME_SIZE
	.align		4
.L_13:
        /*0054*/ 	.byte	0x04, 0x11
        /*0056*/ 	.short	(.L_15 - .L_14)
	.align		4
.L_14:
        /*0058*/ 	.word	index@(_Z17diffVecMultiTest2PdS_S_)
        /*005c*/ 	.word	0x00000000


	//----- nvinfo : EIATTR_MIN_STACK_SIZE
	.align		4
.L_15:
        /*0060*/ 	.byte	0x04, 0x12
        /*0062*/ 	.short	(.L_17 - .L_16)
	.align		4
.L_16:
        /*0064*/ 	.word	index@(_Z17diffVecMultiTest2PdS_S_)
        /*0068*/ 	.word	0x00000000


	//----- nvinfo : EIATTR_MIN_STACK_SIZE
	.align		4
.L_17:
        /*006c*/ 	.byte	0x04, 0x12
        /*006e*/ 	.short	(.L_19 - .L_18)
	.align		4
.L_18:
        /*0070*/ 	.word	index@(_Z17diffVecMultiTest1PdS_S_)
        /*0074*/ 	.word	0x00000000


	//----- nvinfo : EIATTR_MIN_STACK_SIZE
	.align		4
.L_19:
        /*0078*/ 	.byte	0x04, 0x12
        /*007a*/ 	.short	(.L_21 - .L_20)
	.align		4
.L_20:
        /*007c*/ 	.word	index@(_Z16evenVecMultiTestPdS_S_)
        /*0080*/ 	.word	0x00000000


	//----- nvinfo : EIATTR_MIN_STACK_SIZE
	.align		4
.L_21:
        /*0084*/ 	.byte	0x04, 0x12
        /*0086*/ 	.short	(.L_23 - .L_22)
	.align		4
.L_22:
        /*0088*/ 	.word	index@(_Z12vecMultiTestPdS_S_yy)
        /*008c*/ 	.word	0x00000000
.L_23:


//--------------------- .nv.compat                --------------------------
	.section	.nv.compat,"",@"SHT_CUDA_COMPAT_INFO"
	.align	4
        /*0000*/ 	.byte	0x02, 0x09, 0x00, 0x00, 0x02, 0x02, 0x01, 0x00, 0x02, 0x05, 0x05, 0x00, 0x03, 0x07, 0x01, 0x01
        /*0010*/ 	.byte	0x02, 0x03, 0x00, 0x00, 0x02, 0x06, 0x01, 0x00, 0x04, 0x0b, 0x08, 0x00, 0x01, 0x00, 0x00, 0x00
        /*0020*/ 	.byte	0x00, 0x00, 0x00, 0x00


//--------------------- .nv.info._Z17diffVecMultiTest2PdS_S_ --------------------------
	.section	.nv.info._Z17diffVecMultiTest2PdS_S_,"",@"SHT_CUDA_INFO"
	.sectionflags	@""
	.align	4


	//----- nvinfo : EIATTR_CUDA_API_VERSION
	.align		4
        /*0000*/ 	.byte	0x04, 0x37
        /*0002*/ 	.short	(.L_25 - .L_24)
.L_24:
        /*0004*/ 	.word	0x00000082


	//----- nvinfo : EIATTR_KPARAM_INFO
	.align		4
.L_25:
        /*0008*/ 	.byte	0x04, 0x17
        /*000a*/ 	.short	(.L_27 - .L_26)
.L_26:
        /*000c*/ 	.word	0x00000000
        /*0010*/ 	.short	0x0002
        /*0012*/ 	.short	0x0010
        /*0014*/ 	.byte	0x00, 0xf5, 0x21, 0x00


	//----- nvinfo : EIATTR_KPARAM_INFO
	.align		4
.L_27:
        /*0018*/ 	.byte	0x04, 0x17
        /*001a*/ 	.short	(.L_29 - .L_28)
.L_28:
        /*001c*/ 	.word	0x00000000
        /*0020*/ 	.short	0x0001
        /*0022*/ 	.short	0x0008
        /*0024*/ 	.byte	0x00, 0xf5, 0x21, 0x00


	//----- nvinfo : EIATTR_KPARAM_INFO
	.align		4
.L_29:
        /*0028*/ 	.byte	0x04, 0x17
        /*002a*/ 	.short	(.L_31 - .L_30)
.L_30:
        /*002c*/ 	.word	0x00000000
        /*0030*/ 	.short	0x0000
        /*0032*/ 	.short	0x0000
        /*0034*/ 	.byte	0x00, 0xf5, 0x21, 0x00


	//----- nvinfo : EIATTR_SPARSE_MMA_MASK
	.align		4
.L_31:
        /*0038*/ 	.byte	0x03, 0x50
        /*003a*/ 	.short	0x0000


	//----- nvinfo : EIATTR_MAXREG_COUNT
	.align		4
        /*003c*/ 	.byte	0x03, 0x1b
        /*003e*/ 	.short	0x00ff


	//----- nvinfo : EIATTR_MERCURY_ISA_VERSION
	.align		4
        /*0040*/ 	.byte	0x03, 0x5f
        /*0042*/ 	.short	0x0101


	//----- nvinfo : EIATTR_VRC_CTA_INIT_COUNT
	.align		4
        /*0044*/ 	.byte	0x02, 0x4a
	.zero		1
	.zero		1


	//----- nvinfo : EIATTR_EXIT_INSTR_OFFSETS
	.align		4
        /*0048*/ 	.byte	0x04, 0x1c
        /*004a*/ 	.short	(.L_33 - .L_32)


	//   ....[0]....
.L_32:
        /*004c*/ 	.word	0x00000060


	//   ....[1]....
        /*0050*/ 	.word	0x00000160


	//----- nvinfo : EIATTR_CBANK_PARAM_SIZE
	.align		4
.L_33:
        /*0054*/ 	.byte	0x03, 0x19
        /*0056*/ 	.short	0x0018


	//----- nvinfo : EIATTR_PARAM_CBANK
	.align		4
        /*0058*/ 	.byte	0x04, 0x0a
        /*005a*/ 	.short	(.L_35 - .L_34)
	.align		4
.L_34:
        /*005c*/ 	.word	index@(.nv.constant0._Z17diffVecMultiTest2PdS_S_)
        /*0060*/ 	.short	0x0380
        /*0062*/ 	.short	0x0018


	//----- nvinfo : EIATTR_SW_WAR
	.align		4
.L_35:
        /*0064*/ 	.byte	0x04, 0x36
        /*0066*/ 	.short	(.L_37 - .L_36)
.L_36:
        /*0068*/ 	.word	0x00000008
.L_37:


//--------------------- .nv.info._Z17diffVecMultiTest1PdS_S_ --------------------------
	.section	.nv.info._Z17diffVecMultiTest1PdS_S_,"",@"SHT_CUDA_INFO"
	.sectionflags	@""
	.align	4


	//----- nvinfo : EIATTR_CUDA_API_VERSION
	.align		4
        /*0000*/ 	.byte	0x04, 0x37
        /*0002*/ 	.short	(.L_39 - .L_38)
.L_38:
        /*0004*/ 	.word	0x00000082


	//----- nvinfo : EIATTR_KPARAM_INFO
	.align		4
.L_39:
        /*0008*/ 	.byte	0x04, 0x17
        /*000a*/ 	.short	(.L_41 - .L_40)
.L_40:
        /*000c*/ 	.word	0x00000000
        /*0010*/ 	.short	0x0002
        /*0012*/ 	.short	0x0010
        /*0014*/ 	.byte	0x00, 0xf5, 0x21, 0x00


	//----- nvinfo : EIATTR_KPARAM_INFO
	.align		4
.L_41:
        /*0018*/ 	.byte	0x04, 0x17
        /*001a*/ 	.short	(.L_43 - .L_42)
.L_42:
        /*001c*/ 	.word	0x00000000
        /*0020*/ 	.short	0x0001
        /*0022*/ 	.short	0x0008
        /*0024*/ 	.byte	0x00, 0xf5, 0x21, 0x00


	//----- nvinfo : EIATTR_KPARAM_INFO
	.align		4
.L_43:
        /*0028*/ 	.byte	0x04, 0x17
        /*002a*/ 	.short	(.L_45 - .L_44)
.L_44:
        /*002c*/ 	.word	0x00000000
        /*0030*/ 	.short	0x0000
        /*0032*/ 	.short	0x0000
        /*0034*/ 	.byte	0x00, 0xf5, 0x21, 0x00


	//----- nvinfo : EIATTR_SPARSE_MMA_MASK
	.align		4
.L_45:
        /*0038*/ 	.byte	0x03, 0x50
        /*003a*/ 	.short	0x0000


	//----- nvinfo : EIATTR_MAXREG_COUNT
	.align		4
        /*003c*/ 	.byte	0x03, 0x1b
        /*003e*/ 	.short	0x00ff


	//----- nvinfo : EIATTR_MERCURY_ISA_VERSION
	.align		4
        /*0040*/ 	.byte	0x03, 0x5f
        /*0042*/ 	.short	0x0101


	//----- nvinfo : EIATTR_VRC_CTA_INIT_COUNT
	.align		4
        /*0044*/ 	.byte	0x02, 0x4a
	.zero		1
	.zero		1


	//----- nvinfo : EIATTR_EXIT_INSTR_OFFSETS
	.align		4
        /*0048*/ 	.byte	0x04, 0x1c
        /*004a*/ 	.short	(.L_47 - .L_46)


	//   ....[0]....
.L_46:
        /*004c*/ 	.word	0x000003d0


	//----- nvinfo : EIATTR_CRS_STACK_SIZE
	.align		4
.L_47:
        /*0050*/ 	.byte	0x04, 0x1e
        /*0052*/ 	.short	(.L_49 - .L_48)
.L_48:
        /*0054*/ 	.word	0x00000000


	//----- nvinfo : EIATTR_CBANK_PARAM_SIZE
	.align		4
.L_49:
        /*0058*/ 	.byte	0x03, 0x19
        /*005a*/ 	.short	0x0018


	//----- nvinfo : EIATTR_PARAM_CBANK
	.align		4
        /*005c*/ 	.byte	0x04, 0x0a
        /*005e*/ 	.short	(.L_51 - .L_50)
	.align		4
.L_50:
        /*0060*/ 	.word	index@(.nv.constant0._Z17diffVecMultiTest1PdS_S_)
        /*0064*/ 	.short	0x0380
        /*0066*/ 	.short	0x0018


	//----- nvinfo : EIATTR_SW_WAR
	.align		4
.L_51:
        /*0068*/ 	.byte	0x04, 0x36
        /*006a*/ 	.short	(.L_53 - .L_52)
.L_52:
        /*006c*/ 	.word	0x00000008
.L_53:


//--------------------- .nv.info._Z16evenVecMultiTestPdS_S_ --------------------------
	.section	.nv.info._Z16evenVecMultiTestPdS_S_,"",@"SHT_CUDA_INFO"
	.sectionflags	@""
	.align	4


	//----- nvinfo : EIATTR_CUDA_API_VERSION
	.align		4
        /*0000*/ 	.byte	0x04, 0x37
        /*0002*/ 	.short	(.L_55 - .L_54)
.L_54:
        /*0004*/ 	.word	0x00000082


	//----- nvinfo : EIATTR_KPARAM_INFO
	.align		4
.L_55:
        /*0008*/ 	.byte	0x04, 0x17
        /*000a*/ 	.short	(.L_57 - .L_56)
.L_56:
        /*000c*/ 	.word	0x00000000
        /*0010*/ 	.short	0x0002
        /*0012*/ 	.short	0x0010
        /*0014*/ 	.byte	0x00, 0xf5, 0x21, 0x00


	//----- nvinfo : EIATTR_KPARAM_INFO
	.align		4
.L_57:
        /*0018*/ 	.byte	0x04, 0x17
        /*001a*/ 	.short	(.L_59 - .L_58)
.L_58:
        /*001c*/ 	.word	0x00000000
        /*0020*/ 	.short	0x0001
        /*0022*/ 	.short	0x0008
        /*0024*/ 	.byte	0x00, 0xf5, 0x21, 0x00


	//----- nvinfo : EIATTR_KPARAM_INFO
	.align		4
.L_59:
        /*0028*/ 	.byte	0x04, 0x17
        /*002a*/ 	.short	(.L_61 - .L_60)
.L_60:
        /*002c*/ 	.word	0x00000000
        /*0030*/ 	.short	0x0000
        /*0032*/ 	.short	0x0000
        /*0034*/ 	.byte	0x00, 0xf5, 0x21, 0x00


	//----- nvinfo : EIATTR_SPARSE_MMA_MASK
	.align		4
.L_61:
        /*0038*/ 	.byte	0x03, 0x50
        /*003a*/ 	.short	0x0000


	//----- nvinfo : EIATTR_MAXREG_COUNT
	.align		4
        /*003c*/ 	.byte	0x03, 0x1b
        /*003e*/ 	.short	0x00ff


	//----- nvinfo : EIATTR_MERCURY_ISA_VERSION
	.align		4
        /*0040*/ 	.byte	0x03, 0x5f
        /*0042*/ 	.short	0x0101


	//----- nvinfo : EIATTR_VRC_CTA_INIT_COUNT
	.align		4
        /*0044*/ 	.byte	0x02, 0x4a
	.zero		1
	.zero		1


	//----- nvinfo : EIATTR_EXIT_INSTR_OFFSETS
	.align		4
        /*0048*/ 	.byte	0x04, 0x1c
        /*004a*/ 	.short	(.L_63 - .L_62)


	//   ....[0]....
.L_62:
        /*004c*/ 	.word	0x000001c0


	//----- nvinfo : EIATTR_CBANK_PARAM_SIZE
	.align		4
.L_63:
        /*0050*/ 	.byte	0x03, 0x19
        /*0052*/ 	.short	0x0018


	//----- nvinfo : EIATTR_PARAM_CBANK
	.align		4
        /*0054*/ 	.byte	0x04, 0x0a
        /*0056*/ 	.short	(.L_65 - .L_64)
	.align		4
.L_64:
        /*0058*/ 	.word	index@(.nv.constant0._Z16evenVecMultiTestPdS_S_)
        /*005c*/ 	.short	0x0380
        /*005e*/ 	.short	0x0018


	//----- nvinfo : EIATTR_SW_WAR
	.align		4
.L_65:
        /*0060*/ 	.byte	0x04, 0x36
        /*0062*/ 	.short	(.L_67 - .L_66)
.L_66:
        /*0064*/ 	.word	0x00000008
.L_67:


//--------------------- .nv.info._Z12vecMultiTestPdS_S_yy --------------------------
	.section	.nv.info._Z12vecMultiTestPdS_S_yy,"",@"SHT_CUDA_INFO"
	.sectionflags	@""
	.align	4


	//----- nvinfo : EIATTR_CUDA_API_VERSION
	.align		4
        /*0000*/ 	.byte	0x04, 0x37
        /*0002*/ 	.short	(.L_69 - .L_68)
.L_68:
        /*0004*/ 	.word	0x00000082


	//----- nvinfo : EIATTR_KPARAM_INFO
	.align		4
.L_69:
        /*0008*/ 	.byte	0x04, 0x17
        /*000a*/ 	.short	(.L_71 - .L_70)
.L_70:
        /*000c*/ 	.word	0x00000000
        /*0010*/ 	.short	0x0004
        /*0012*/ 	.short	0x0020
        /*0014*/ 	.byte	0x00, 0xf0, 0x21, 0x00


	//----- nvinfo : EIATTR_KPARAM_INFO
	.align		4
.L_71:
        /*0018*/ 	.byte	0x04, 0x17
        /*001a*/ 	.short	(.L_73 - .L_72)
.L_72:
        /*001c*/ 	.word	0x00000000
        /*0020*/ 	.short	0x0003
        /*0022*/ 	.short	0x0018
        /*0024*/ 	.byte	0x00, 0xf0, 0x21, 0x00


	//----- nvinfo : EIATTR_KPARAM_INFO
	.align		4
.L_73:
        /*0028*/ 	.byte	0x04, 0x17
        /*002a*/ 	.short	(.L_75 - .L_74)
.L_74:
        /*002c*/ 	.word	0x00000000
        /*0030*/ 	.short	0x0002
        /*0032*/ 	.short	0x0010
        /*0034*/ 	.byte	0x00, 0xf5, 0x21, 0x00


	//----- nvinfo : EIATTR_KPARAM_INFO
	.align		4
.L_75:
        /*0038*/ 	.byte	0x04, 0x17
        /*003a*/ 	.short	(.L_77 - .L_76)
.L_76:
        /*003c*/ 	.word	0x00000000
        /*0040*/ 	.short	0x0001
        /*0042*/ 	.short	0x0008
        /*0044*/ 	.byte	0x00, 0xf5, 0x21, 0x00


	//----- nvinfo : EIATTR_KPARAM_INFO
	.align		4
.L_77:
        /*0048*/ 	.byte	0x04, 0x17
        /*004a*/ 	.short	(.L_79 - .L_78)
.L_78:
        /*004c*/ 	.word	0x00000000
        /*0050*/ 	.short	0x0000
        /*0052*/ 	.short	0x0000
        /*0054*/ 	.byte	0x00, 0xf5, 0x21, 0x00


	//----- nvinfo : EIATTR_SPARSE_MMA_MASK
	.align		4
.L_79:
        /*0058*/ 	.byte	0x03, 0x50
        /*005a*/ 	.short	0x0000


	//----- nvinfo : EIATTR_MAXREG_COUNT
	.align		4
        /*005c*/ 	.byte	0x03, 0x1b
        /*005e*/ 	.short	0x00ff


	//----- nvinfo : EIATTR_MERCURY_ISA_VERSION
	.align		4
        /*0060*/ 	.byte	0x03, 0x5f
        /*0062*/ 	.short	0x0101


	//----- nvinfo : EIATTR_VRC_CTA_INIT_COUNT
	.align		4
        /*0064*/ 	.byte	0x02, 0x4a
	.zero		1
	.zero		1


	//----- nvinfo : EIATTR_EXIT_INSTR_OFFSETS
	.align		4
        /*0068*/ 	.byte	0x04, 0x1c
        /*006a*/ 	.short	(.L_81 - .L_80)


	//   ....[0]....
.L_80:
        /*006c*/ 	.word	0x000000d0


	//   ....[1]....
        /*0070*/ 	.word	0x00000130


	//   ....[2]....
        /*0074*/ 	.word	0x000009d0


	//   ....[3]....
        /*0078*/ 	.word	0x00001260


	//   ....[4]....
        /*007c*/ 	.word	0x00001730


	//   ....[5]....
        /*0080*/ 	.word	0x00001930


	//   ....[6]....
        /*0084*/ 	.word	0x000019b0


	//   ....[7]....
        /*0088*/ 	.word	0x00001aa0


	//----- nvinfo : EIATTR_CRS_STACK_SIZE
	.align		4
.L_81:
        /*008c*/ 	.byte	0x04, 0x1e
        /*008e*/ 	.short	(.L_83 - .L_82)
.L_82:
        /*0090*/ 	.word	0x00000000


	//----- nvinfo : EIATTR_CBANK_PARAM_SIZE
	.align		4
.L_83:
        /*0094*/ 	.byte	0x03, 0x19
        /*0096*/ 	.short	0x0028


	//----- nvinfo : EIATTR_PARAM_CBANK
	.align		4
        /*0098*/ 	.byte	0x04, 0x0a
        /*009a*/ 	.short	(.L_85 - .L_84)
	.align		4
.L_84:
        /*009c*/ 	.word	index@(.nv.constant0._Z12vecMultiTestPdS_S_yy)
        /*00a0*/ 	.short	0x0380
        /*00a2*/ 	.short	0x0028


	//----- nvinfo : EIATTR_SW_WAR
	.align		4
.L_85:
        /*00a4*/ 	.byte	0x04, 0x36
        /*00a6*/ 	.short	(.L_87 - .L_86)
.L_86:
        /*00a8*/ 	.word	0x00000008
.L_87:


//--------------------- .nv.callgraph             --------------------------
	.section	.nv.callgraph,"",@"SHT_CUDA_CALLGRAPH"
	.align	4
	.sectionentsize	8
	.align		4
        /*0000*/ 	.word	0x00000000
	.align		4
        /*0004*/ 	.word	0xffffffff
	.align		4
        /*0008*/ 	.word	0x00000000
	.align		4
        /*000c*/ 	.word	0xfffffffe
	.align		4
        /*0010*/ 	.word	0x00000000
	.align		4
        /*0014*/ 	.word	0xfffffffd
	.align		4
        /*0018*/ 	.word	0x00000000
	.align		4
        /*001c*/ 	.word	0xfffffffc


//--------------------- .text._Z17diffVecMultiTest2PdS_S_ --------------------------
	.section	.text._Z17diffVecMultiTest2PdS_S_,"ax",@progbits
	.align	128
        .global         _Z17diffVecMultiTest2PdS_S_
        .type           _Z17diffVecMultiTest2PdS_S_,@function
        .size           _Z17diffVecMultiTest2PdS_S_,(.L_x_16 - _Z17diffVecMultiTest2PdS_S_)
        .other          _Z17diffVecMultiTest2PdS_S_,@"STO_CUDA_ENTRY STV_DEFAULT"
_Z17diffVecMultiTest2PdS_S_:
.text._Z17diffVecMultiTest2PdS_S_:
[----:B------:R-:W-:Y:S01]  /*0000*/  LDC R1, c[0x0][0x37c] ;  /* 0x0000df00ff017b82 */ /* 0x000fe20000000800 */
[----:B------:R-:W0:Y:S07]  /*0010*/  S2R R0, SR_TID.X ;  /* 0x0000000000007919 */ /* 0x000e2e0000002100 */
[----:B------:R-:W0:Y:S08]  /*0020*/  S2UR UR4, SR_CTAID.X ;  /* 0x00000000000479c3 */ /* 0x000e300000002500 */
[----:B------:R-:W0:Y:S02]  /*0030*/  LDC R13, c[0x0][0x360] ;  /* 0x0000d800ff0d7b82 */ /* 0x000e240000000800 */
[----:B0-----:R-:W-:-:S05]  /*0040*/  IMAD R13, R13, UR4, R0 ;  /* 0x000000040d0d7c24 */ /* 0x001fca000f8e0200 */
[----:B------:R-:W-:-:S13]  /*0050*/  LOP3.LUT P0, RZ, R13, 0x10, RZ, 0xc0, !PT ;  /* 0x000000100dff7812 */ /* 0x000fda000780c0ff */
[----:B------:R-:W-:Y:S05]  /*0060*/  @P0 EXIT ;  /* 0x000000000000094d */ /* 0x000fea0003800000 */
[----:B------:R-:W0:Y:S01]  /*0070*/  LDC.64 R2, c[0x0][0x388] ;  /* 0x0000e200ff027b82 */ /* 0x000e220000000a00 */
[----:B------:R-:W1:Y:S07]  /*0080*/  LDCU.64 UR4, c[0x0][0x358] ;  /* 0x00006b00ff0477ac */ /* 0x000e6e0008000a00 */
[----:B------:R-:W2:Y:S08]  /*0090*/  LDC.64 R6, c[0x0][0x390] ;  /* 0x0000e400ff067b82 */ /* 0x000eb00000000a00 */
[----:B------:R-:W3:Y:S01]  /*00a0*/  LDC.64 R10, c[0x0][0x380] ;  /* 0x0000e000ff0a7b82 */ /* 0x000ee20000000a00 */
[----:B0-----:R-:W-:-:S05]  /*00b0*/  IMAD.WIDE.U32 R2, R13, 0x10, R2 ;  /* 0x000000100d027825 */ /* 0x001fca00078e0002 */
[----:B-1----:R-:W4:Y:S01]  /*00c0*/  LDG.E.64 R4, desc[UR4][R2.64] ;  /* 0x0000000402047981 */ /* 0x002f22000c1e1b00 */
[----:B--2---:R-:W-:-:S05]  /*00d0*/  IMAD.WIDE.U32 R6, R13, 0x10, R6 ;  /* 0x000000100d067825 */ /* 0x004fca00078e0006 */
[----:B------:R-:W4:Y:S02]  /*00e0*/  LDG.E.64 R8, desc[UR4][R6.64] ;  /* 0x0000000406087981 */ /* 0x000f24000c1e1b00 */
[----:B----4-:R-:W-:Y:S01]  /*00f0*/  DMUL R4, R4, R8 ;  /* 0x0000000804047228 */ /* 0x010fe20000000000 */
[----:B---3--:R-:W-:-:S06]  /*0100*/  IMAD.WIDE.U32 R8, R13, 0x10, R10 ;  /* 0x000000100d087825 */ /* 0x008fcc00078e000a */
[----:B------:R-:W-:Y:S04]  /*0110*/  STG.E.64 desc[UR4][R8.64], R4 ;  /* 0x0000000408007986 */ /* 0x000fe8000c101b04 */
[----:B------:R-:W2:Y:S04]  /*0120*/  LDG.E.64 R10, desc[UR4][R2.64+0x8] ;  /* 0x00000804020a7981 */ /* 0x000ea8000c1e1b00 */
[----:B------:R-:W2:Y:S02]  /*0130*/  LDG.E.64 R12, desc[UR4][R6.64+0x8] ;  /* 0x00000804060c7981 */ /* 0x000ea4000c1e1b00 */
[----:B--2---:R-:W-:-:S07]  /*0140*/  DMUL R10, R10, R12 ;  /* 0x0000000c0a0a7228 */ /* 0x004fce0000000000 */
[----:B------:R-:W-:Y:S01]  /*0150*/  STG.E.64 desc[UR4][R8.64+0x8], R10 ;  /* 0x0000080a08007986 */ /* 0x000fe2000c101b04 */
[----:B------:R-:W-:Y:S05]  /*0160*/  EXIT ;  /* 0x000000000000794d */ /* 0x000fea0003800000 */
.L_x_0:
[----:B------:R-:W-:-:S00]  /*0170*/  BRA `(.L_x_0) ;  /* 0xfffffffc00fc7947 */ /* 0x000fc0000383ffff */
[----:B------:R-:W-:-:S00]  /*0180*/  NOP ;  /* 0x0000000000007918 */ /* 0x000fc00000000000 */
[----:B------:R-:W-:-:S00]  /*0190*/  NOP ;  /* 0x0000000000007918 */ /* 0x000fc00000000000 */
[----:B------:R-:W-:-:S00]  /*01a0*/  NOP ;  /* 0x0000000000007918 */ /* 0x000fc00000000000 */
[----:B------:R-:W-:-:S00]  /*01b0*/  NOP ;  /* 0x0000000000007918 */ /* 0x000fc00000000000 */
[----:B------:R-:W-:-:S00]  /*01c0*/  NOP ;  /* 0x0000000000007918 */ /* 0x000fc00000000000 */
[----:B------:R-:W-:-:S00]  /*01d0*/  NOP ;  /* 0x0000000000007918 */ /* 0x000fc00000000000 */
[----:B------:R-:W-:-:S00]  /*01e0*/  NOP ;  /* 0x0000000000007918 */ /* 0x000fc00000000000 */
[----:B------:R-:W-:-:S00]  /*01f0*/  NOP ;  /* 0x0000000000007918 */ /* 0x000fc00000000000 */
.L_x_16:


//--------------------- .text._Z17diffVecMultiTest1PdS_S_ --------------------------
	.section	.text._Z17diffVecMultiTest1PdS_S_,"ax",@progbits
	.align	128
        .global         _Z17diffVecMultiTest1PdS_S_
        .type           _Z17diffVecMultiTest1PdS_S_,@function
        .size           _Z17diffVecMultiTest1PdS_S_,(.L_x_17 - _Z17diffVecMultiTest1PdS_S_)
        .other          _Z17diffVecMultiTest1PdS_S_,@"STO_CUDA_ENTRY STV_DEFAULT"
_Z17diffVecMultiTest1PdS_S_:
.text._Z17diffVecMultiTest1PdS_S_:
[----:B------:R-:W-:Y:S01]  /*0000*/  LDC R1, c[0x0][0x37c] ;  /* 0x0000df00ff017b82 */ /* 0x000fe20000000800 */
[----:B------:R-:W0:Y:S07]  /*0010*/  S2R R3, SR_TID.X ;  /* 0x0000000000037919 */ /* 0x000e2e0000002100 */
[----:B------:R-:W0:Y:S01]  /*0020*/  S2UR UR4, SR_CTAID.X ;  /* 0x00000000000479c3 */ /* 0x000e220000002500 */
[----:B------:R-:W1:Y:S01]  /*0030*/  LDCU.64 UR6, c[0x0][0x358] ;  /* 0x00006b00ff0677ac */ /* 0x000e620008000a00 */
[----:B------:R-:W-:Y:S01]  /*0040*/  BSSY.RECONVERGENT B0, `(.L_x_1) ;  /* 0x0000027000007945 */ /* 0x000fe20003800200 */
[----:B------:R-:W-:-:S05]  /*0050*/  IMAD.MOV.U32 R13, RZ, RZ, 0x3 ;  /* 0x00000003ff0d7424 */ /* 0x000fca00078e00ff */
[----:B------:R-:W0:Y:S02]  /*0060*/  LDC R0, c[0x0][0x360] ;  /* 0x0000d800ff007b82 */ /* 0x000e240000000800 */
[----:B0-----:R-:W-:Y:S01]  /*0070*/  IMAD R0, R0, UR4, R3 ;  /* 0x0000000400007c24 */ /* 0x001fe2000f8e0203 */
[----:B------:R-:W-:-:S04]  /*0080*/  UMOV UR4, URZ ;  /* 0x000000ff00047c82 */ /* 0x000fc80008000000 */
[----:B------:R-:W-:-:S04]  /*0090*/  LOP3.LUT R2, R0, 0x1, RZ, 0xc0, !PT ;  /* 0x0000000100027812 */ /* 0x000fc800078ec0ff */
[----:B------:R-:W-:-:S13]  /*00a0*/  ISETP.NE.U32.AND P0, PT, R2, 0x1, PT ;  /* 0x000000010200780c */ /* 0x000fda0003f05070 */
[----:B-1----:R-:W-:Y:S05]  /*00b0*/  @P0 BRA `(.L_x_2) ;  /* 0x00000000007c0947 */ /* 0x002fea0003800000 */
[----:B------:R-:W0:Y:S08]  /*00c0*/  LDC.64 R4, c[0x0][0x388] ;  /* 0x0000e200ff047b82 */ /* 0x000e300000000a00 */
[----:B------:R-:W1:Y:S08]  /*00d0*/  LDC.64 R2, c[0x0][0x390] ;  /* 0x0000e400ff027b82 */ /* 0x000e700000000a00 */
[----:B------:R-:W2:Y:S01]  /*00e0*/  LDC.64 R10, c[0x0][0x380] ;  /* 0x0000e000ff0a7b82 */ /* 0x000ea20000000a00 */
[----:B0-----:R-:W-:-:S05]  /*00f0*/  IMAD.WIDE.U32 R4, R0, 0x20, R4 ;  /* 0x0000002000047825 */ /* 0x001fca00078e0004 */
[----:B------:R-:W3:Y:S01]  /*0100*/  LDG.E.64 R6, desc[UR6][R4.64] ;  /* 0x0000000604067981 */ /* 0x000ee2000c1e1b00 */
[----:B-1----:R-:W-:-:S05]  /*0110*/  IMAD.WIDE.U32 R2, R0, 0x20, R2 ;  /* 0x0000002000027825 */ /* 0x002fca00078e0002 */
[----:B------:R-:W3:Y:S02]  /*0120*/  LDG.E.64 R8, desc[UR6][R2.64] ;  /* 0x0000000602087981 */ /* 0x000ee4000c1e1b00 */
[----:B---3--:R-:W-:Y:S01]  /*0130*/  DMUL R8, R6, R8 ;  /* 0x0000000806087228 */ /* 0x008fe20000000000 */
[----:B--2---:R-:W-:-:S06]  /*0140*/  IMAD.WIDE.U32 R6, R0, 0x20, R10 ;  /* 0x0000002000067825 */ /* 0x004fcc00078e000a */
[----:B------:R0:W-:Y:S04]  /*0150*/  STG.E.64 desc[UR6][R6.64], R8 ;  /* 0x0000000806007986 */ /* 0x0001e8000c101b06 */
[----:B------:R-:W2:Y:S04]  /*0160*/  LDG.E.64 R10, desc[UR6][R4.64+0x8] ;  /* 0x00000806040a7981 */ /* 0x000ea8000c1e1b00 */
[----:B------:R-:W2:Y:S02]  /*0170*/  LDG.E.64 R12, desc[UR6][R2.64+0x8] ;  /* 0x00000806020c7981 */ /* 0x000ea4000c1e1b00 */
[----:B--2---:R-:W-:-:S07]  /*0180*/  DMUL R10, R10, R12 ;  /* 0x0000000c0a0a7228 */ /* 0x004fce0000000000 */
[----:B------:R1:W-:Y:S04]  /*0190*/  STG.E.64 desc[UR6][R6.64+0x8], R10 ;  /* 0x0000080a06007986 */ /* 0x0003e8000c101b06 */
[----:B------:R-:W2:Y:S04]  /*01a0*/  LDG.E.64 R12, desc[UR6][R4.64+0x10] ;  /* 0x00001006040c7981 */ /* 0x000ea8000c1e1b00 */
[----:B------:R-:W2:Y:S02]  /*01b0*/  LDG.E.64 R14, desc[UR6][R2.64+0x10] ;  /* 0x00001006020e7981 */ /* 0x000ea4000c1e1b00 */
[----:B--2---:R-:W-:-:S07]  /*01c0*/  DMUL R12, R12, R14 ;  /* 0x0000000e0c0c7228 */ /* 0x004fce0000000000 */
[----:B------:R2:W-:Y:S04]  /*01d0*/  STG.E.64 desc[UR6][R6.64+0x10], R12 ;  /* 0x0000100c06007986 */ /* 0x0005e8000c101b06 */
[----:B------:R-:W3:Y:S04]  /*01e0*/  LDG.E.64 R14, desc[UR6][R4.64+0x18] ;  /* 0x00001806040e7981 */ /* 0x000ee8000c1e1b00 */
[----:B------:R-:W3:Y:S02]  /*01f0*/  LDG.E.64 R16, desc[UR6][R2.64+0x18] ;  /* 0x0000180602107981 */ /* 0x000ee4000c1e1b00 */
[----:B---3--:R-:W-:-:S07]  /*0200*/  DMUL R14, R14, R16 ;  /* 0x000000100e0e7228 */ /* 0x008fce0000000000 */
[----:B------:R3:W-:Y:S04]  /*0210*/  STG.E.64 desc[UR6][R6.64+0x18], R14 ;  /* 0x0000180e06007986 */ /* 0x0007e8000c101b06 */
[----:B0-----:R-:W4:Y:S04]  /*0220*/  LDG.E.64 R8, desc[UR6][R4.64+0x20] ;  /* 0x0000200604087981 */ /* 0x001f28000c1e1b00 */
[----:B------:R-:W4:Y:S02]  /*0230*/  LDG.E.64 R16, desc[UR6][R2.64+0x20] ;  /* 0x0000200602107981 */ /* 0x000f24000c1e1b00 */
[----:B----4-:R-:W-:-:S07]  /*0240*/  DMUL R8, R8, R16 ;  /* 0x0000001008087228 */ /* 0x010fce0000000000 */
[----:B------:R3:W-:Y:S04]  /*0250*/  STG.E.64 desc[UR6][R6.64+0x20], R8 ;  /* 0x0000200806007986 */ /* 0x0007e8000c101b06 */
[----:B-1----:R-:W4:Y:S04]  /*0260*/  LDG.E.64 R10, desc[UR6][R4.64+0x28] ;  /* 0x00002806040a7981 */ /* 0x002f28000c1e1b00 */
[----:B------:R-:W4:Y:S01]  /*0270*/  LDG.E.64 R16, desc[UR6][R2.64+0x28] ;  /* 0x0000280602107981 */ /* 0x000f22000c1e1b00 */
[----:B--2---:R-:W-:Y:S01]  /*0280*/  IMAD.MOV.U32 R13, RZ, RZ, 0x6 ;  /* 0x00000006ff0d7424 */ /* 0x004fe200078e00ff */
[----:B----4-:R-:W-:-:S07]  /*0290*/  DMUL R10, R10, R16 ;  /* 0x000000100a0a7228 */ /* 0x010fce0000000000 */
[----:B------:R3:W-:Y:S04]  /*02a0*/  STG.E.64 desc[UR6][R6.64+0x28], R10 ;  /* 0x0000280a06007986 */ /* 0x0007e8000c101b06 */
.L_x_2:
[----:B------:R-:W-:Y:S05]  /*02b0*/  BSYNC.RECONVERGENT B0 ;  /* 0x0000000000007941 */ /* 0x000fea0003800200 */
.L_x_1:
[----:B------:R-:W0:Y:S01]  /*02c0*/  LDCU.64 UR8, c[0x0][0x390] ;  /* 0x00007200ff0877ac */ /* 0x000e220008000a00 */
[----:B------:R-:W-:Y:S01]  /*02d0*/  MOV R3, UR4 ;  /* 0x0000000400037c02 */ /* 0x000fe20008000f00 */
[----:B------:R-:W-:Y:S01]  /*02e0*/  IMAD.MOV.U32 R2, RZ, RZ, R13 ;  /* 0x000000ffff027224 */ /* 0x000fe200078e000d */
[----:B------:R-:W1:Y:S03]  /*02f0*/  LDCU.128 UR12, c[0x0][0x380] ;  /* 0x00007000ff0c77ac */ /* 0x000e660008000c00 */
[----:B------:R-:W-:-:S03]  /*0300*/  IMAD.WIDE.U32 R2, R0, 0x4, R2 ;  /* 0x0000000400027825 */ /* 0x000fc600078e0002 */
[C---:B---3--:R-:W-:Y:S02]  /*0310*/  SHF.L.U32 R8, R2.reuse, 0x3, RZ ;  /* 0x0000000302087819 */ /* 0x048fe400000006ff */
[----:B------:R-:W-:Y:S02]  /*0320*/  SHF.L.U64.HI R0, R2, 0x3, R3 ;  /* 0x0000000302007819 */ /* 0x000fe40000010203 */
[C---:B0-----:R-:W-:Y:S02]  /*0330*/  IADD3 R4, P1, PT, R8.reuse, UR8, RZ ;  /* 0x0000000808047c10 */ /* 0x041fe4000ff3e0ff */
[----:B-1----:R-:W-:Y:S02]  /*0340*/  IADD3 R6, P0, PT, R8, UR14, RZ ;  /* 0x0000000e08067c10 */ /* 0x002fe4000ff1e0ff */
[C---:B------:R-:W-:Y:S02]  /*0350*/  IADD3.X R5, PT, PT, R0.reuse, UR9, RZ, P1, !PT ;  /* 0x0000000900057c10 */ /* 0x040fe40008ffe4ff */
[----:B------:R-:W-:-:S04]  /*0360*/  IADD3.X R7, PT, PT, R0, UR15, RZ, P0, !PT ;  /* 0x0000000f00077c10 */ /* 0x000fc800087fe4ff */
[----:B------:R-:W2:Y:S04]  /*0370*/  LDG.E.64 R4, desc[UR6][R4.64] ;  /* 0x0000000604047981 */ /* 0x000ea8000c1e1b00 */
[----:B------:R-:W2:Y:S01]  /*0380*/  LDG.E.64 R2, desc[UR6][R6.64] ;  /* 0x0000000606027981 */ /* 0x000ea2000c1e1b00 */
[----:B------:R-:W-:-:S04]  /*0390*/  IADD3 R8, P0, PT, R8, UR12, RZ ;  /* 0x0000000c08087c10 */ /* 0x000fc8000ff1e0ff */
[----:B------:R-:W-:Y:S01]  /*03a0*/  IADD3.X R9, PT, PT, R0, UR13, RZ, P0, !PT ;  /* 0x0000000d00097c10 */ /* 0x000fe200087fe4ff */
[----:B--2---:R-:W-:-:S07]  /*03b0*/  DMUL R2, R2, R4 ;  /* 0x0000000402027228 */ /* 0x004fce0000000000 */
[----:B------:R-:W-:Y:S01]  /*03c0*/  STG.E.64 desc[UR6][R8.64], R2 ;  /* 0x0000000208007986 */ /* 0x000fe2000c101b06 */
[----:B------:R-:W-:Y:S05]  /*03d0*/  EXIT ;  /* 0x000000000000794d */ /* 0x000fea0003800000 */
.L_x_3:
        /* <DEDUP_REMOVED lines=10> */
.L_x_17:


//--------------------- .text._Z16evenVecMultiTestPdS_S_ --------------------------
	.section	.text._Z16evenVecMultiTestPdS_S_,"ax",@progbits
	.align	128
        .global         _Z16evenVecMultiTestPdS_S_
        .type           _Z16evenVecMultiTestPdS_S_,@function
        .size           _Z16evenVecMultiTestPdS_S_,(.L_x_18 - _Z16evenVecMultiTestPdS_S_)
        .other          _Z16evenVecMultiTestPdS_S_,@"STO_CUDA_ENTRY STV_DEFAULT"
_Z16evenVecMultiTestPdS_S_:
.text._Z16evenVecMultiTestPdS_S_:
[----:B------:R-:W-:Y:S01]  /*0000*/  LDC R1, c[0x0][0x37c] ;  /* 0x0000df00ff017b82 */ /* 0x000fe20000000800 */
[----:B------:R-:W0:Y:S07]  /*0010*/  S2R R0, SR_TID.X ;  /* 0x0000000000007919 */ /* 0x000e2e0000002100 */
[----:B------:R-:W0:Y:S01]  /*0020*/  S2UR UR6, SR_CTAID.X ;  /* 0x00000000000679c3 */ /* 0x000e220000002500 */
[----:B------:R-:W1:Y:S07]  /*0030*/  LDCU.64 UR4, c[0x0][0x358] ;  /* 0x00006b00ff0477ac */ /* 0x000e6e0008000a00 */
[----:B------:R-:W0:Y:S08]  /*0040*/  LDC R13, c[0x0][0x360] ;  /* 0x0000d800ff0d7b82 */ /* 0x000e300000000800 */
[----:B------:R-:W2:Y:S08]  /*0050*/  LDC.64 R2, c[0x0][0x388] ;  /* 0x0000e200ff027b82 */ /* 0x000eb00000000a00 */
[----:B------:R-:W3:Y:S01]  /*0060*/  LDC.64 R4, c[0x0][0x390] ;  /* 0x0000e400ff047b82 */ /* 0x000ee20000000a00 */
[----:B0-----:R-:W-:-:S07]  /*0070*/  IMAD R13, R13, UR6, R0 ;  /* 0x000000060d0d7c24 */ /* 0x001fce000f8e0200 */
[----:B------:R-:W0:Y:S01]  /*0080*/  LDC.64 R10, c[0x0][0x380] ;  /* 0x0000e000ff0a7b82 */ /* 0x000e220000000a00 */
[----:B--2---:R-:W-:-:S05]  /*0090*/  IMAD.WIDE.U32 R2, R13, 0x20, R2 ;  /* 0x000000200d027825 */ /* 0x004fca00078e0002 */
[----:B-1----:R-:W2:Y:S01]  /*00a0*/  LDG.E.64 R6, desc[UR4][R2.64] ;  /* 0x0000000402067981 */ /* 0x002ea2000c1e1b00 */
[----:B---3--:R-:W-:-:S05]  /*00b0*/  IMAD.WIDE.U32 R4, R13, 0x20, R4 ;  /* 0x000000200d047825 */ /* 0x008fca00078e0004 */
[----:B------:R-:W2:Y:S02]  /*00c0*/  LDG.E.64 R8, desc[UR4][R4.64] ;  /* 0x0000000404087981 */ /* 0x000ea4000c1e1b00 */
[----:B--2---:R-:W-:Y:S01]  /*00d0*/  DMUL R6, R6, R8 ;  /* 0x0000000806067228 */ /* 0x004fe20000000000 */
[----:B0-----:R-:W-:-:S06]  /*00e0*/  IMAD.WIDE.U32 R8, R13, 0x20, R10 ;  /* 0x000000200d087825 */ /* 0x001fcc00078e000a */
[----:B------:R-:W-:Y:S04]  /*00f0*/  STG.E.64 desc[UR4][R8.64], R6 ;  /* 0x0000000608007986 */ /* 0x000fe8000c101b04 */
[----:B------:R-:W2:Y:S04]  /*0100*/  LDG.E.64 R10, desc[UR4][R2.64+0x8] ;  /* 0x00000804020a7981 */ /* 0x000ea8000c1e1b00 */
[----:B------:R-:W2:Y:S02]  /*0110*/  LDG.E.64 R12, desc[UR4][R4.64+0x8] ;  /* 0x00000804040c7981 */ /* 0x000ea4000c1e1b00 */
[----:B--2---:R-:W-:-:S07]  /*0120*/  DMUL R10, R10, R12 ;  /* 0x0000000c0a0a7228 */ /* 0x004fce0000000000 */
        /* <DEDUP_REMOVED lines=8> */
[----:B------:R-:W-:Y:S01]  /*01b0*/  STG.E.64 desc[UR4][R8.64+0x18], R14 ;  /* 0x0000180e08007986 */ /* 0x000fe2000c101b04 */
[----:B------:R-:W-:Y:S05]  /*01c0*/  EXIT ;  /* 0x000000000000794d */ /* 0x000fea0003800000 */
.L_x_4:
        /* <DEDUP_REMOVED lines=11> */
.L_x_18:


//--------------------- .text._Z12vecMultiTestPdS_S_yy --------------------------
	.section	.text._Z12vecMultiTestPdS_S_yy,"ax",@progbits
	.align	128
        .global         _Z12vecMultiTestPdS_S_yy
        .type           _Z12vecMultiTestPdS_S_yy,@function
        .size           _Z12vecMultiTestPdS_S_yy,(.L_x_19 - _Z12vecMultiTestPdS_S_yy)
        .other          _Z12vecMultiTestPdS_S_yy,@"STO_CUDA_ENTRY STV_DEFAULT"
_Z12vecMultiTestPdS_S_yy:
.text._Z12vecMultiTestPdS_S_yy:
[----:B------:R-:W-:Y:S01]  /*0000*/  LDC R1, c[0x0][0x37c] ;  /* 0x0000df00ff017b82 */ /* 0x000fe20000000800 */
[----:B------:R-:W0:Y:S07]  /*0010*/  S2R R3, SR_TID.X ;  /* 0x0000000000037919 */ /* 0x000e2e0000002100 */
[----:B------:R-:W0:Y:S01]  /*0020*/  S2UR UR4, SR_CTAID.X ;  /* 0x00000000000479c3 */ /* 0x000e220000002500 */
[----:B------:R-:W1:Y:S01]  /*0030*/  LDCU.64 UR14, c[0x0][0x3a0] ;  /* 0x00007400ff0e77ac */ /* 0x000e620008000a00 */
[----:B------:R-:W2:Y:S06]  /*0040*/  LDCU.64 UR6, c[0x0][0x398] ;  /* 0x00007300ff0677ac */ /* 0x000eac0008000a00 */
[----:B------:R-:W0:Y:S02]  /*0050*/  LDC R0, c[0x0][0x360] ;  /* 0x0000d800ff007b82 */ /* 0x000e240000000800 */
[----:B0-----:R-:W-:-:S05]  /*0060*/  IMAD R0, R0, UR4, R3 ;  /* 0x0000000400007c24 */ /* 0x001fca000f8e0203 */
[----:B-1----:R-:W-:-:S04]  /*0070*/  IADD3 R2, P0, PT, R0, UR14, RZ ;  /* 0x0000000e00027c10 */ /* 0x002fc8000ff1e0ff */
[----:B------:R-:W-:Y:S01]  /*0080*/  IADD3 R4, P1, PT, R2, -0x1, RZ ;  /* 0xffffffff02047810 */ /* 0x000fe20007f3e0ff */
[----:B------:R-:W-:-:S03]  /*0090*/  IMAD.X R3, RZ, RZ, UR15, P0 ;  /* 0x0000000fff037e24 */ /* 0x000fc600080e06ff */
[----:B--2---:R-:W-:Y:S02]  /*00a0*/  ISETP.GE.U32.AND P0, PT, R4, UR6, PT ;  /* 0x0000000604007c0c */ /* 0x004fe4000bf06070 */
[----:B------:R-:W-:-:S04]  /*00b0*/  IADD3.X R4, PT, PT, R3, -0x1, RZ, P1, !PT ;  /* 0xffffffff03047810 */ /* 0x000fc80000ffe4ff */
[----:B------:R-:W-:-:S13]  /*00c0*/  ISETP.GE.U32.AND.EX P0, PT, R4, UR7, PT, P0 ;  /* 0x0000000704007c0c */ /* 0x000fda000bf06100 */
[----:B------:R-:W-:Y:S05]  /*00d0*/  @P0 EXIT ;  /* 0x000000000000094d */ /* 0x000fea0003800000 */
[----:B------:R-:W-:Y:S01]  /*00e0*/  ISETP.NE.AND P0, PT, R0, RZ, PT ;  /* 0x000000ff0000720c */ /* 0x000fe20003f05270 */
[----:B------:R-:W0:-:S12]  /*00f0*/  LDCU.64 UR16, c[0x0][0x358] ;  /* 0x00006b00ff1077ac */ /* 0x000e180008000a00 */
[----:B------:R-:W-:Y:S05]  /*0100*/  @P0 BRA `(.L_x_5) ;  /* 0x00000018002c0947 */ /* 0x000fea0003800000 */
[----:B------:R-:W-:-:S04]  /*0110*/  ISETP.NE.U32.AND P0, PT, RZ, UR14, PT ;  /* 0x0000000eff007c0c */ /* 0x000fc8000bf05070 */
[----:B------:R-:W-:-:S13]  /*0120*/  ISETP.NE.AND.EX P0, PT, RZ, UR15, PT, P0 ;  /* 0x0000000fff007c0c */ /* 0x000fda000bf05300 */
[----:B0-----:R-:W-:Y:S05]  /*0130*/  @!P0 EXIT ;  /* 0x000000000000894d */ /* 0x001fea0003800000 */
[----:B------:R-:W-:Y:S02]  /*0140*/  UISETP.GE.U32.AND UP0, UPT, UR14, 0x8, UPT ;  /* 0x000000080e00788c */ /* 0x000fe4000bf06070 */
[----:B------:R-:W-:Y:S02]  /*0150*/  ULOP3.LUT UR20, UR14, 0x7, URZ, 0xc0, !UPT ;  /* 0x000000070e147892 */ /* 0x000fe4000f8ec0ff */
[----:B------:R-:W-:Y:S01]  /*0160*/  UISETP.GE.U32.AND.EX UP0, UPT, UR15, URZ, UPT, UP0 ;  /* 0x000000ff0f00728c */ /* 0x000fe2000bf06100 */
[----:B------:R-:W-:Y:S01]  /*0170*/  UMOV UR4, URZ ;  /* 0x000000ff00047c82 */ /* 0x000fe20008000000 */
[----:B------:R-:W-:-:S07]  /*0180*/  UMOV UR5, URZ ;  /* 0x000000ff00057c82 */ /* 0x000fce0008000000 */
[----:B------:R-:W-:Y:S05]  /*0190*/  BRA.U !UP0, `(.L_x_6) ;  /* 0x0000000908047547 */ /* 0x000fea000b800000 */
[----:B------:R-:W0:Y:S08]  /*01a0*/  LDC.64 R8, c[0x0][0x388] ;  /* 0x0000e200ff087b82 */ /* 0x000e300000000a00 */
[----:B------:R-:W1:Y:S01]  /*01b0*/  LDC.64 R10, c[0x0][0x390] ;  /* 0x0000e400ff0a7b82 */ /* 0x000e620000000a00 */
[----:B0-----:R-:W2:Y:S04]  /*01c0*/  LDG.E.64 R8, desc[UR16][R8.64] ;  /* 0x0000001008087981 */ /* 0x001ea8000c1e1b00 */
[----:B-1----:R-:W2:Y:S03]  /*01d0*/  LDG.E.64 R10, desc[UR16][R10.64] ;  /* 0x000000100a0a7981 */ /* 0x002ea6000c1e1b00 */
[----:B------:R-:W0:Y:S08]  /*01e0*/  LDC.64 R14, c[0x0][0x380] ;  /* 0x0000e000ff0e7b82 */ /* 0x000e300000000a00 */
[----:B------:R-:W1:Y:S08]  /*01f0*/  LDC.64 R2, c[0x0][0x388] ;  /* 0x0000e200ff027b82 */ /* 0x000e700000000a00 */
[----:B------:R-:W3:Y:S01]  /*0200*/  LDC.64 R4, c[0x0][0x390] ;  /* 0x0000e400ff047b82 */ /* 0x000ee20000000a00 */
[----:B--2---:R-:W-:-:S07]  /*0210*/  DMUL R12, R8, R10 ;  /* 0x0000000a080c7228 */ /* 0x004fce0000000000 */
[----:B0-----:R0:W-:Y:S04]  /*0220*/  STG.E.64 desc[UR16][R14.64], R12 ;  /* 0x0000000c0e007986 */ /* 0x0011e8000c101b10 */
[----:B-1----:R-:W2:Y:S04]  /*0230*/  LDG.E.64 R16, desc[UR16][R2.64+0x8] ;  /* 0x0000081002107981 */ /* 0x002ea8000c1e1b00 */
[----:B---3--:R-:W2:Y:S01]  /*0240*/  LDG.E.64 R18, desc[UR16][R4.64+0x8] ;  /* 0x0000081004127981 */ /* 0x008ea2000c1e1b00 */
[----:B------:R-:W1:Y:S01]  /*0250*/  LDC.64 R6, c[0x0][0x380] ;  /* 0x0000e000ff067b82 */ /* 0x000e620000000a00 */
[----:B--2---:R-:W-:-:S08]  /*0260*/  DMUL R16, R16, R18 ;  /* 0x0000001210107228 */ /* 0x004fd00000000000 */
[----:B------:R-:W-:-:S07]  /*0270*/  DMUL R16, R12, R16 ;  /* 0x000000100c107228 */ /* 0x000fce0000000000 */
[----:B-1----:R-:W-:Y:S04]  /*0280*/  STG.E.64 desc[UR16][R6.64+0x8], R16 ;  /* 0x0000081006007986 */ /* 0x002fe8000c101b10 */
[----:B------:R-:W2:Y:S04]  /*0290*/  LDG.E.64 R8, desc[UR16][R2.64+0x10] ;  /* 0x0000101002087981 */ /* 0x000ea8000c1e1b00 */
[----:B------:R-:W2:Y:S02]  /*02a0*/  LDG.E.64 R10, desc[UR16][R4.64+0x10] ;  /* 0x00001010040a7981 */ /* 0x000ea4000c1e1b00 */
[----:B--2---:R-:W-:-:S08]  /*02b0*/  DMUL R8, R8, R10 ;  /* 0x0000000a08087228 */ /* 0x004fd00000000000 */
[----:B------:R-:W-:-:S07]  /*02c0*/  DMUL R8, R16, R8 ;  /* 0x0000000810087228 */ /* 0x000fce0000000000 */
[----:B------:R1:W-:Y:S04]  /*02d0*/  STG.E.64 desc[UR16][R6.64+0x10], R8 ;  /* 0x0000100806007986 */ /* 0x0003e8000c101b10 */
[----:B------:R-:W2:Y:S04]  /*02e0*/  LDG.E.64 R10, desc[UR16][R2.64+0x18] ;  /* 0x00001810020a7981 */ /* 0x000ea8000c1e1b00 */
[----:B0-----:R-:W2:Y:S02]  /*02f0*/  LDG.E.64 R12, desc[UR16][R4.64+0x18] ;  /* 0x00001810040c7981 */ /* 0x001ea4000c1e1b00 */
[----:B--2---:R-:W-:-:S08]  /*0300*/  DMUL R10, R10, R12 ;  /* 0x0000000c0a0a7228 */ /* 0x004fd00000000000 */
[----:B------:R-:W-:-:S07]  /*0310*/  DMUL R10, R8, R10 ;  /* 0x0000000a080a7228 */ /* 0x000fce0000000000 */
[----:B------:R0:W-:Y:S04]  /*0320*/  STG.E.64 desc[UR16][R6.64+0x18], R10 ;  /* 0x0000180a06007986 */ /* 0x0001e8000c101b10 */
[----:B------:R-:W2:Y:S04]  /*0330*/  LDG.E.64 R12, desc[UR16][R2.64+0x20] ;  /* 0x00002010020c7981 */ /* 0x000ea8000c1e1b00 */
[----:B------:R-:W2:Y:S02]  /*0340*/  LDG.E.64 R14, desc[UR16][R4.64+0x20] ;  /* 0x00002010040e7981 */ /* 0x000ea4000c1e1b00 */
[----:B--2---:R-:W-:-:S08]  /*0350*/  DMUL R12, R12, R14 ;  /* 0x0000000e0c0c7228 */ /* 0x004fd00000000000 */
[----:B------:R-:W-:-:S07]  /*0360*/  DMUL R12, R10, R12 ;  /* 0x0000000c0a0c7228 */ /* 0x000fce0000000000 */
[----:B------:R2:W-:Y:S04]  /*0370*/  STG.E.64 desc[UR16][R6.64+0x20], R12 ;  /* 0x0000200c06007986 */ /* 0x0005e8000c101b10 */
[----:B-1----:R-:W3:Y:S04]  /*0380*/  LDG.E.64 R8, desc[UR16][R2.64+0x28] ;  /* 0x0000281002087981 */ /* 0x002ee8000c1e1b00 */
[----:B------:R-:W3:Y:S02]  /*0390*/  LDG.E.64 R14, desc[UR16][R4.64+0x28] ;  /* 0x00002810040e7981 */ /* 0x000ee4000c1e1b00 */
[----:B---3--:R-:W-:-:S08]  /*03a0*/  DMUL R8, R8, R14 ;  /* 0x0000000e08087228 */ /* 0x008fd00000000000 */
[----:B------:R-:W-:-:S07]  /*03b0*/  DMUL R8, R12, R8 ;  /* 0x000000080c087228 */ /* 0x000fce0000000000 */
[----:B------:R1:W-:Y:S04]  /*03c0*/  STG.E.64 desc[UR16][R6.64+0x28], R8 ;  /* 0x0000280806007986 */ /* 0x0003e8000c101b10 */
[----:B0-----:R-:W3:Y:S04]  /*03d0*/  LDG.E.64 R10, desc[UR16][R2.64+0x30] ;  /* 0x00003010020a7981 */ /* 0x001ee8000c1e1b00 */
[----:B------:R-:W3:Y:S02]  /*03e0*/  LDG.E.64 R14, desc[UR16][R4.64+0x30] ;  /* 0x00003010040e7981 */ /* 0x000ee4000c1e1b00 */
[----:B---3--:R-:W-:-:S08]  /*03f0*/  DMUL R10, R10, R14 ;  /* 0x0000000e0a0a7228 */ /* 0x008fd00000000000 */
[----:B------:R-:W-:-:S07]  /*0400*/  DMUL R10, R8, R10 ;  /* 0x0000000a080a7228 */ /* 0x000fce0000000000 */
[----:B------:R1:W-:Y:S04]  /*0410*/  STG.E.64 desc[UR16][R6.64+0x30], R10 ;  /* 0x0000300a06007986 */ /* 0x0003e8000c101b10 */
[----:B--2---:R-:W2:Y:S04]  /*0420*/  LDG.E.64 R12, desc[UR16][R2.64+0x38] ;  /* 0x00003810020c7981 */ /* 0x004ea8000c1e1b00 */
[----:B------:R-:W2:Y:S01]  /*0430*/  LDG.E.64 R14, desc[UR16][R4.64+0x38] ;  /* 0x00003810040e7981 */ /* 0x000ea2000c1e1b00 */
[----:B------:R-:W-:Y:S01]  /*0440*/  ULOP3.LUT UR4, UR14, 0xfffffff8, URZ, 0xc0, !UPT ;  /* 0xfffffff80e047892 */ /* 0x000fe2000f8ec0ff */
[----:B------:R-:W0:Y:S03]  /*0450*/  LDCU UR5, c[0x0][0x3a4] ;  /* 0x00007480ff0577ac */ /* 0x000e260008000800 */
[----:B------:R-:W-:-:S04]  /*0460*/  UIADD3 UR6, UP0, UPT, UR4, -0x8, URZ ;  /* 0xfffffff804067890 */ /* 0x000fc8000ff1e0ff */
[----:B------:R-:W-:Y:S02]  /*0470*/  UIADD3.X UR7, UPT, UPT, UR15, -0x1, URZ, UP0, !UPT ;  /* 0xffffffff0f077890 */ /* 0x000fe400087fe4ff */
[----:B------:R-:W-:-:S04]  /*0480*/  UISETP.NE.U32.AND UP0, UPT, UR6, URZ, UPT ;  /* 0x000000ff0600728c */ /* 0x000fc8000bf05070 */
[----:B------:R-:W-:Y:S01]  /*0490*/  UISETP.NE.AND.EX UP0, UPT, UR7, URZ, UPT, UP0 ;  /* 0x000000ff0700728c */ /* 0x000fe2000bf05300 */
[----:B--2---:R-:W-:-:S08]  /*04a0*/  DMUL R12, R12, R14 ;  /* 0x0000000e0c0c7228 */ /* 0x004fd00000000000 */
[----:B------:R-:W-:-:S07]  /*04b0*/  DMUL R12, R10, R12 ;  /* 0x0000000c0a0c7228 */ /* 0x000fce0000000000 */
[----:B------:R1:W-:Y:S01]  /*04c0*/  STG.E.64 desc[UR16][R6.64+0x38], R12 ;  /* 0x0000380c06007986 */ /* 0x0003e2000c101b10 */
[----:B0-----:R-:W-:Y:S05]  /*04d0*/  BRA.U !UP0, `(.L_x_6) ;  /* 0x0000000508347547 */ /* 0x001fea000b800000 */
[----:B------:R-:W0:Y:S01]  /*04e0*/  LDCU.64 UR24, c[0x0][0x390] ;  /* 0x00007200ff1877ac */ /* 0x000e220008000a00 */
[----:B------:R-:W2:Y:S01]  /*04f0*/  LDCU.128 UR8, c[0x0][0x380] ;  /* 0x00007000ff0877ac */ /* 0x000ea20008000c00 */
[----:B------:R-:W-:Y:S01]  /*0500*/  UMOV UR13, 0x38 ;  /* 0x00000038000d7882 */ /* 0x000fe20000000000 */
[----:B------:R-:W-:Y:S01]  /*0510*/  UMOV UR6, URZ ;  /* 0x000000ff00067c82 */ /* 0x000fe20008000000 */
[----:B------:R-:W-:Y:S01]  /*0520*/  UMOV UR7, 0xfffffff8 ;  /* 0xfffffff800077882 */ /* 0x000fe20000000000 */
[----:B------:R-:W-:-:S05]  /*0530*/  UMOV UR12, 0xffffffff ;  /* 0xffffffff000c7882 */ /* 0x000fca0000000000 */
.L_x_7:
[----:B------:R-:W-:Y:S01]  /*0540*/  ISETP.NE.U32.AND P0, PT, RZ, UR7, PT ;  /* 0x00000007ff007c0c */ /* 0x000fe2000bf05070 */
[----:B--2---:R-:W-:Y:S02]  /*0550*/  UIADD3 UR18, UP0, UPT, UR13, UR10, URZ ;  /* 0x0000000a0d127290 */ /* 0x004fe4000ff1e0ff */
[----:B0-----:R-:W-:Y:S01]  /*0560*/  UIADD3 UR21, UP1, UPT, UR13, UR24, URZ ;  /* 0x000000180d157290 */ /* 0x001fe2000ff3e0ff */
[----:B------:R-:W-:Y:S01]  /*0570*/  ISETP.NE.AND.EX P0, PT, RZ, UR12, PT, P0 ;  /* 0x0000000cff007c0c */ /* 0x000fe2000bf05300 */
[----:B------:R-:W-:Y:S02]  /*0580*/  UIADD3.X UR19, UPT, UPT, UR6, UR11, URZ, UP0, !UPT ;  /* 0x0000000b06137290 */ /* 0x000fe400087fe4ff */
[----:B------:R-:W-:Y:S01]  /*0590*/  UIADD3.X UR22, UPT, UPT, UR6, UR25, URZ, UP1, !UPT ;  /* 0x0000001906167290 */ /* 0x000fe20008ffe4ff */
[----:B------:R-:W-:Y:S01]  /*05a0*/  IMAD.U32 R4, RZ, RZ, UR18 ;  /* 0x00000012ff047e24 */ /* 0x000fe2000f8e00ff */
[----:B------:R-:W-:Y:S01]  /*05b0*/  UIADD3 UR23, UP0, UPT, UR13, UR8, URZ ;  /* 0x000000080d177290 */ /* 0x000fe2000ff1e0ff */
[----:B-1----:R-:W-:Y:S01]  /*05c0*/  IMAD.U32 R6, RZ, RZ, UR21 ;  /* 0x00000015ff067e24 */ /* 0x002fe2000f8e00ff */
[----:B------:R-:W-:-:S02]  /*05d0*/  MOV R5, UR19 ;  /* 0x0000001300057c02 */ /* 0x000fc40008000f00 */
[----:B------:R-:W-:Y:S01]  /*05e0*/  IMAD.U32 R7, RZ, RZ, UR22 ;  /* 0x00000016ff077e24 */ /* 0x000fe2000f8e00ff */
[----:B------:R-:W-:-:S03]  /*05f0*/  UIADD3.X UR18, UPT, UPT, UR6, UR9, URZ, UP0, !UPT ;  /* 0x0000000906127290 */ /* 0x000fc600087fe4ff */
[----:B---3--:R-:W2:Y:S01]  /*0600*/  @P0 LDG.E.64 R8, desc[UR16][R4.64+0x8] ;  /* 0x0000081004080981 */ /* 0x008ea2000c1e1b00 */
[----:B------:R-:W-:-:S03]  /*0610*/  IMAD.U32 R2, RZ, RZ, UR23 ;  /* 0x00000017ff027e24 */ /* 0x000fc6000f8e00ff */
[----:B------:R-:W2:Y:S01]  /*0620*/  @P0 LDG.E.64 R10, desc[UR16][R6.64+0x8] ;  /* 0x00000810060a0981 */ /* 0x000ea2000c1e1b00 */
[----:B------:R-:W-:-:S05]  /*0630*/  IMAD.U32 R3, RZ, RZ, UR18 ;  /* 0x00000012ff037e24 */ /* 0x000fca000f8e00ff */
[----:B------:R-:W3:Y:S01]  /*0640*/  @P0 LDG.E.64 R12, desc[UR16][R2.64] ;  /* 0x00000010020c0981 */ /* 0x000ee2000c1e1b00 */
[----:B------:R-:W0:Y:S08]  /*0650*/  @!P0 LDC.64 R16, c[0x0][0x388] ;  /* 0x0000e200ff108b82 */ /* 0x000e300000000a00 */
[----:B------:R-:W1:Y:S01]  /*0660*/  @!P0 LDC.64 R18, c[0x0][0x390] ;  /* 0x0000e400ff128b82 */ /* 0x000e620000000a00 */
[----:B--2---:R-:W-:-:S08]  /*0670*/  @P0 DMUL R8, R8, R10 ;  /* 0x0000000a08080228 */ /* 0x004fd00000000000 */
[----:B---3--:R-:W-:-:S07]  /*0680*/  @P0 DMUL R14, R8, R12 ;  /* 0x0000000c080e0228 */ /* 0x008fce0000000000 */
[----:B------:R-:W-:Y:S04]  /*0690*/  @P0 STG.E.64 desc[UR16][R2.64+0x8], R14 ;  /* 0x0000080e02000986 */ /* 0x000fe8000c101b10 */
[----:B0-----:R-:W2:Y:S04]  /*06a0*/  @!P0 LDG.E.64 R8, desc[UR16][R16.64] ;  /* 0x0000001010088981 */ /* 0x001ea8000c1e1b00 */
[----:B-1----:R-:W2:Y:S01]  /*06b0*/  @!P0 LDG.E.64 R10, desc[UR16][R18.64] ;  /* 0x00000010120a8981 */ /* 0x002ea2000c1e1b00 */
[----:B------:R-:W0:Y:S01]  /*06c0*/  @!P0 LDC.64 R20, c[0x0][0x380] ;  /* 0x0000e000ff148b82 */ /* 0x000e220000000a00 */
[----:B--2---:R-:W-:-:S07]  /*06d0*/  @!P0 DMUL R14, R8, R10 ;  /* 0x0000000a080e8228 */ /* 0x004fce0000000000 */
[----:B0-----:R0:W-:Y:S04]  /*06e0*/  @!P0 STG.E.64 desc[UR16][R20.64], R14 ;  /* 0x0000000e14008986 */ /* 0x0011e8000c101b10 */
[----:B------:R-:W2:Y:S04]  /*06f0*/  LDG.E.64 R8, desc[UR16][R4.64+0x10] ;  /* 0x0000101004087981 */ /* 0x000ea8000c1e1b00 */
[----:B------:R-:W2:Y:S02]  /*0700*/  LDG.E.64 R10, desc[UR16][R6.64+0x10] ;  /* 0x00001010060a7981 */ /* 0x000ea4000c1e1b00 */
        /* <DEDUP_REMOVED lines=8> */
[----:B------:R-:W3:Y:S04]  /*0790*/  LDG.E.64 R12, desc[UR16][R4.64+0x20] ;  /* 0x00002010040c7981 */ /* 0x000ee8000c1e1b00 */
[----:B0-----:R-:W3:Y:S02]  /*07a0*/  LDG.E.64 R14, desc[UR16][R6.64+0x20] ;  /* 0x00002010060e7981 */ /* 0x001ee4000c1e1b00 */
[----:B---3--:R-:W-:-:S08]  /*07b0*/  DMUL R12, R12, R14 ;  /* 0x0000000e0c0c7228 */ /* 0x008fd00000000000 */
[----:B------:R-:W-:-:S07]  /*07c0*/  DMUL R12, R10, R12 ;  /* 0x0000000c0a0c7228 */ /* 0x000fce0000000000 */
[----:B------:R0:W-:Y:S04]  /*07d0*/  STG.E.64 desc[UR16][R2.64+0x20], R12 ;  /* 0x0000200c02007986 */ /* 0x0001e8000c101b10 */
[----:B-1----:R-:W3:Y:S04]  /*07e0*/  LDG.E.64 R8, desc[UR16][R4.64+0x28] ;  /* 0x0000281004087981 */ /* 0x002ee8000c1e1b00 */
[----:B------:R-:W3:Y:S02]  /*07f0*/  LDG.E.64 R14, desc[UR16][R6.64+0x28] ;  /* 0x00002810060e7981 */ /* 0x000ee4000c1e1b00 */
[----:B---3--:R-:W-:-:S08]  /*0800*/  DMUL R8, R8, R14 ;  /* 0x0000000e08087228 */ /* 0x008fd00000000000 */
[----:B------:R-:W-:-:S07]  /*0810*/  DMUL R8, R12, R8 ;  /* 0x000000080c087228 */ /* 0x000fce0000000000 */
[----:B------:R1:W-:Y:S04]  /*0820*/  STG.E.64 desc[UR16][R2.64+0x28], R8 ;  /* 0x0000280802007986 */ /* 0x0003e8000c101b10 */
[----:B--2---:R-:W2:Y:S04]  /*0830*/  LDG.E.64 R10, desc[UR16][R4.64+0x30] ;  /* 0x00003010040a7981 */ /* 0x004ea8000c1e1b00 */
[----:B------:R-:W2:Y:S02]  /*0840*/  LDG.E.64 R14, desc[UR16][R6.64+0x30] ;  /* 0x00003010060e7981 */ /* 0x000ea4000c1e1b00 */
[----:B--2---:R-:W-:-:S08]  /*0850*/  DMUL R10, R10, R14 ;  /* 0x0000000e0a0a7228 */ /* 0x004fd00000000000 */
[----:B------:R-:W-:-:S07]  /*0860*/  DMUL R10, R8, R10 ;  /* 0x0000000a080a7228 */ /* 0x000fce0000000000 */
[----:B------:R3:W-:Y:S04]  /*0870*/  STG.E.64 desc[UR16][R2.64+0x30], R10 ;  /* 0x0000300a02007986 */ /* 0x0007e8000c101b10 */
[----:B0-----:R-:W2:Y:S04]  /*0880*/  LDG.E.64 R12, desc[UR16][R4.64+0x38] ;  /* 0x00003810040c7981 */ /* 0x001ea8000c1e1b00 */
[----:B------:R-:W2:Y:S02]  /*0890*/  LDG.E.64 R14, desc[UR16][R6.64+0x38] ;  /* 0x00003810060e7981 */ /* 0x000ea4000c1e1b00 */
[----:B--2---:R-:W-:-:S08]  /*08a0*/  DMUL R12, R12, R14 ;  /* 0x0000000e0c0c7228 */ /* 0x004fd00000000000 */
[----:B------:R-:W-:-:S07]  /*08b0*/  DMUL R12, R10, R12 ;  /* 0x0000000c0a0c7228 */ /* 0x000fce0000000000 */
[----:B------:R3:W-:Y:S04]  /*08c0*/  STG.E.64 desc[UR16][R2.64+0x38], R12 ;  /* 0x0000380c02007986 */ /* 0x0007e8000c101b10 */
[----:B-1----:R-:W2:Y:S04]  /*08d0*/  LDG.E.64 R8, desc[UR16][R4.64+0x40] ;  /* 0x0000401004087981 */ /* 0x002ea8000c1e1b00 */
[----:B------:R-:W2:Y:S01]  /*08e0*/  LDG.E.64 R14, desc[UR16][R6.64+0x40] ;  /* 0x00004010060e7981 */ /* 0x000ea2000c1e1b00 */
[----:B------:R-:W-:Y:S02]  /*08f0*/  UIADD3 UR7, UP0, UPT, UR7, -0x8, URZ ;  /* 0xfffffff807077890 */ /* 0x000fe4000ff1e0ff */
[----:B------:R-:W-:-:S02]  /*0900*/  UIADD3 UR13, UP1, UPT, UR13, 0x40, URZ ;  /* 0x000000400d0d7890 */ /* 0x000fc4000ff3e0ff */
[----:B------:R-:W-:Y:S02]  /*0910*/  UIADD3.X UR12, UPT, UPT, UR12, -0x1, URZ, UP0, !UPT ;  /* 0xffffffff0c0c7890 */ /* 0x000fe400087fe4ff */
[----:B------:R-:W-:Y:S02]  /*0920*/  UIADD3 UR18, UP0, UPT, UR7, UR4, URZ ;  /* 0x0000000407127290 */ /* 0x000fe4000ff1e0ff */
[----:B------:R-:W-:Y:S02]  /*0930*/  UIADD3.X UR6, UPT, UPT, URZ, UR6, URZ, UP1, !UPT ;  /* 0x00000006ff067290 */ /* 0x000fe40008ffe4ff */
[----:B------:R-:W-:Y:S02]  /*0940*/  UIADD3.X UR19, UPT, UPT, UR12, UR5, URZ, UP0, !UPT ;  /* 0x000000050c137290 */ /* 0x000fe400087fe4ff */
[----:B------:R-:W-:-:S04]  /*0950*/  UISETP.NE.U32.AND UP0, UPT, UR18, URZ, UPT ;  /* 0x000000ff1200728c */ /* 0x000fc8000bf05070 */
[----:B------:R-:W-:Y:S01]  /*0960*/  UISETP.NE.AND.EX UP0, UPT, UR19, URZ, UPT, UP0 ;  /* 0x000000ff1300728c */ /* 0x000fe2000bf05300 */
[----:B--2---:R-:W-:-:S08]  /*0970*/  DMUL R8, R8, R14 ;  /* 0x0000000e08087228 */ /* 0x004fd00000000000 */
[----:B------:R-:W-:-:S07]  /*0980*/  DMUL R8, R12, R8 ;  /* 0x000000080c087228 */ /* 0x000fce0000000000 */
[----:B------:R3:W-:Y:S01]  /*0990*/  STG.E.64 desc[UR16][R2.64+0x40], R8 ;  /* 0x0000400802007986 */ /* 0x0007e2000c101b10 */
[----:B------:R-:W-:Y:S05]  /*09a0*/  BRA.U UP0, `(.L_x_7) ;  /* 0xfffffff900e47547 */ /* 0x000fea000b83ffff */
.L_x_6:
[----:B------:R-:W-:-:S04]  /*09b0*/  ISETP.NE.U32.AND P0, PT, RZ, UR20, PT ;  /* 0x00000014ff007c0c */ /* 0x000fc8000bf05070 */
[----:B------:R-:W-:-:S13]  /*09c0*/  ISETP.NE.AND.EX P0, PT, RZ, RZ, PT, P0 ;  /* 0x000000ffff00720c */ /* 0x000fda0003f05300 */
[----:B------:R-:W-:Y:S05]  /*09d0*/  @!P0 EXIT ;  /* 0x000000000000894d */ /* 0x000fea0003800000 */
[----:B------:R-:W1:Y:S01]  /*09e0*/  LDC R0, c[0x0][0x3a0] ;  /* 0x0000e800ff007b82 */ /* 0x000e620000000800 */
[----:B------:R-:W-:-:S04]  /*09f0*/  UISETP.GE.U32.AND UP0, UPT, UR20, 0x4, UPT ;  /* 0x000000041400788c */ /* 0x000fc8000bf06070 */
[----:B------:R-:W-:Y:S01]  /*0a00*/  UISETP.GE.U32.AND.EX UP0, UPT, URZ, URZ, UPT, UP0 ;  /* 0x000000ffff00728c */ /* 0x000fe2000bf06100 */
[----:B-1-3--:R-:W-:-:S08]  /*0a10*/  LOP3.LUT R8, R0, 0x3, RZ, 0xc0, !PT ;  /* 0x0000000300087812 */ /* 0x00afd000078ec0ff */
[----:B------:R-:W-:Y:S05]  /*0a20*/  BRA.U !UP0, `(.L_x_8) ;  /* 0x0000000908047547 */ /* 0x000fea000b800000 */
[----:B------:R-:W-:-:S09]  /*0a30*/  UISETP.NE.AND UP0, UPT, UR4, URZ, UPT ;  /* 0x000000ff0400728c */ /* 0x000fd2000bf05270 */
[----:B------:R-:W-:Y:S05]  /*0a40*/  BRA.U !UP0, `(.L_x_9) ;  /* 0x0000000108787547 */ /* 0x000fea000b800000 */
[----:B------:R-:W0:Y:S01]  /*0a50*/  LDCU.64 UR8, c[0x0][0x390] ;  /* 0x00007200ff0877ac */ /* 0x000e220008000a00 */
[----:B------:R-:W1:Y:S01]  /*0a60*/  LDCU.128 UR20, c[0x0][0x380] ;  /* 0x00007000ff1477ac */ /* 0x000e620008000c00 */
[----:B------:R-:W-:Y:S02]  /*0a70*/  USHF.L.U32 UR12, UR4, 0x3, URZ ;  /* 0x00000003040c7899 */ /* 0x000fe400080006ff */
[----:B------:R-:W-:Y:S02]  /*0a80*/  UIADD3 UR6, UP2, UPT, URZ, URZ, URZ ;  /* 0x000000ffff067290 */ /* 0x000fe4000ff5e0ff */
[----:B------:R-:W-:Y:S02]  /*0a90*/  USHF.L.U64.HI UR13, UR4, 0x3, UR5 ;  /* 0x00000003040d7899 */ /* 0x000fe40008010205 */
[----:B------:R-:W-:Y:S02]  /*0aa0*/  UIADD3.X UR7, UPT, UPT, UR4, -0x1, URZ, UP2, !UPT ;  /* 0xffffffff04077890 */ /* 0x000fe400097fe4ff */
[----:B0-----:R-:W-:-:S02]  /*0ab0*/  UIADD3 UR8, UP1, UPT, UR12, UR8, URZ ;  /* 0x000000080c087290 */ /* 0x001fc4000ff3e0ff */
[----:B------:R-:W-:Y:S02]  /*0ac0*/  USHF.R.S64 UR6, UR6, 0x1d, UR7 ;  /* 0x0000001d06067899 */ /* 0x000fe40008001007 */
[----:B-1----:R-:W-:Y:S02]  /*0ad0*/  UIADD3 UR10, UP0, UPT, UR12, UR22, URZ ;  /* 0x000000160c0a7290 */ /* 0x002fe4000ff1e0ff */
[----:B------:R-:W-:Y:S01]  /*0ae0*/  UIADD3.X UR9, UPT, UPT, UR13, UR9, URZ, UP1, !UPT ;  /* 0x000000090d097290 */ /* 0x000fe20008ffe4ff */
[----:B------:R-:W-:Y:S01]  /*0af0*/  IMAD.U32 R4, RZ, RZ, UR8 ;  /* 0x00000008ff047e24 */ /* 0x000fe2000f8e00ff */
[----:B------:R-:W-:Y:S02]  /*0b00*/  UIADD3.X UR11, UPT, UPT, UR13, UR23, URZ, UP0, !UPT ;  /* 0x000000170d0b7290 */ /* 0x000fe400087fe4ff */
[----:B------:R-:W-:Y:S01]  /*0b10*/  UIADD3 UR6, UP0, UPT, UR6, UR20, URZ ;  /* 0x0000001406067290 */ /* 0x000fe2000ff1e0ff */
[----:B------:R-:W-:Y:S01]  /*0b20*/  MOV R10, UR10 ;  /* 0x0000000a000a7c02 */ /* 0x000fe20008000f00 */
[----:B------:R-:W-:-:S02]  /*0b30*/  IMAD.U32 R5, RZ, RZ, UR9 ;  /* 0x00000009ff057e24 */ /* 0x000fc4000f8e00ff */
[----:B------:R-:W-:Y:S01]  /*0b40*/  IMAD.U32 R11, RZ, RZ, UR11 ;  /* 0x0000000bff0b7e24 */ /* 0x000fe2000f8e00ff */
[----:B------:R-:W-:Y:S01]  /*0b50*/  ULEA.HI.X.SX32 UR7, UR7, UR21, 0x3, UP0 ;  /* 0x0000001507077291 */ /* 0x000fe200080f1eff */
[----:B------:R-:W-:Y:S02]  /*0b60*/  MOV R6, UR6 ;  /* 0x0000000600067c02 */ /* 0x000fe40008000f00 */
[----:B------:R-:W2:Y:S04]  /*0b70*/  LDG.E.64 R4, desc[UR16][R4.64] ;  /* 0x0000001004047981 */ /* 0x000ea8000c1e1b00 */
[----:B------:R-:W2:Y:S01]  /*0b80*/  LDG.E.64 R2, desc[UR16][R10.64] ;  /* 0x000000100a027981 */ /* 0x000ea2000c1e1b00 */
[----:B------:R-:W-:-:S06]  /*0b90*/  IMAD.U32 R7, RZ, RZ, UR7 ;  /* 0x00000007ff077e24 */ /* 0x000fcc000f8e00ff */
[----:B------:R-:W3:Y:S01]  /*0ba0*/  LDG.E.64 R6, desc[UR16][R6.64] ;  /* 0x0000001006067981 */ /* 0x000ee2000c1e1b00 */
[----:B------:R-:W-:-:S04]  /*0bb0*/  UIADD3 UR6, UP0, UPT, UR12, UR20, URZ ;  /* 0x000000140c067290 */ /* 0x000fc8000ff1e0ff */
[----:B------:R-:W-:Y:S02]  /*0bc0*/  UIADD3.X UR7, UPT, UPT, UR13, UR21, URZ, UP0, !UPT ;  /* 0x000000150d077290 */ /* 0x000fe400087fe4ff */
[----:B------:R-:W-:-:S04]  /*0bd0*/  IMAD.U32 R12, RZ, RZ, UR6 ;  /* 0x00000006ff0c7e24 */ /* 0x000fc8000f8e00ff */
[----:B------:R-:W-:Y:S01]  /*0be0*/  MOV R13, UR7 ;  /* 0x00000007000d7c02 */ /* 0x000fe20008000f00 */
[----:B--2---:R-:W-:-:S08]  /*0bf0*/  DMUL R2, R2, R4 ;  /* 0x0000000402027228 */ /* 0x004fd00000000000 */
[----:B---3--:R-:W-:-:S07]  /*0c00*/  DMUL R2, R2, R6 ;  /* 0x0000000602027228 */ /* 0x008fce0000000000 */
[----:B------:R0:W-:Y:S01]  /*0c10*/  STG.E.64 desc[UR16][R12.64], R2 ;  /* 0x000000020c007986 */ /* 0x0001e2000c101b10 */
[----:B------:R-:W-:Y:S05]  /*0c20*/  BRA `(.L_x_10) ;  /* 0x00000000001c7947 */ /* 0x000fea0003800000 */
.L_x_9:
[----:B------:R-:W0:Y:S08]  /*0c30*/  LDC.64 R6, c[0x0][0x388] ;  /* 0x0000e200ff067b82 */ /* 0x000e300000000a00 */
[----:B------:R-:W1:Y:S01]  /*0c40*/  LDC.64 R4, c[0x0][0x390] ;  /* 0x0000e400ff047b82 */ /* 0x000e620000000a00 */
[----:B0-----:R-:W2:Y:S04]  /*0c50*/  LDG.E.64 R2, desc[UR16][R6.64] ;  /* 0x0000001006027981 */ /* 0x001ea8000c1e1b00 */
[----:B-1----:R-:W2:Y:S03]  /*0c60*/  LDG.E.64 R4, desc[UR16][R4.64] ;  /* 0x0000001004047981 */ /* 0x002ea6000c1e1b00 */
[----:B------:R-:W0:Y:S01]  /*0c70*/  LDC.64 R10, c[0x0][0x380] ;  /* 0x0000e000ff0a7b82 */ /* 0x000e220000000a00 */
[----:B--2---:R-:W-:-:S07]  /*0c80*/  DMUL R2, R2, R4 ;  /* 0x0000000402027228 */ /* 0x004fce0000000000 */
[----:B0-----:R1:W-:Y:S04]  /*0c90*/  STG.E.64 desc[UR16][R10.64], R2 ;  /* 0x000000020a007986 */ /* 0x0013e8000c101b10 */
.L_x_10:
[----:B------:R-:W2:Y:S01]  /*0ca0*/  LDCU.128 UR8, c[0x0][0x380] ;  /* 0x00007000ff0877ac */ /* 0x000ea20008000c00 */
[----:B------:R-:W3:Y:S01]  /*0cb0*/  LDCU.64 UR6, c[0x0][0x390] ;  /* 0x00007200ff0677ac */ /* 0x000ee20008000a00 */
[----:B------:R-:W-:Y:S02]  /*0cc0*/  USHF.L.U32 UR22, UR4, 0x3, URZ ;  /* 0x0000000304167899 */ /* 0x000fe400080006ff */
[----:B------:R-:W-:Y:S02]  /*0cd0*/  USHF.L.U64.HI UR21, UR4, 0x3, UR5 ;  /* 0x0000000304157899 */ /* 0x000fe40008010205 */
[----:B------:R-:W-:Y:S02]  /*0ce0*/  UIADD3 UR13, UP0, UPT, UR22, 0x8, URZ ;  /* 0x00000008160d7890 */ /* 0x000fe4000ff1e0ff */
[----:B------:R-:W-:Y:S02]  /*0cf0*/  USHF.R.S64 UR5, URZ, 0x1d, UR4 ;  /* 0x0000001dff057899 */ /* 0x000fe40008001004 */
[----:B------:R-:W-:-:S02]  /*0d00*/  UIADD3.X UR18, UPT, UPT, URZ, UR21, URZ, UP0, !UPT ;  /* 0x00000015ff127290 */ /* 0x000fc400087fe4ff */
[----:B------:R-:W-:Y:S02]  /*0d10*/  ULOP3.LUT UR13, UR13, 0xfffffff8, URZ, 0xc0, !UPT ;  /* 0xfffffff80d0d7892 */ /* 0x000fe4000f8ec0ff */
[----:B------:R-:W-:Y:S02]  /*0d20*/  ULOP3.LUT UR18, UR18, 0x7, URZ, 0xc0, !UPT ;  /* 0x0000000712127892 */ /* 0x000fe4000f8ec0ff */
[----:B--2---:R-:W-:Y:S02]  /*0d30*/  UIADD3 UR20, UP0, UPT, UR13, UR10, URZ ;  /* 0x0000000a0d147290 */ /* 0x004fe4000ff1e0ff */
[----:B---3--:R-:W-:Y:S02]  /*0d40*/  UIADD3 UR12, UP1, UPT, UR13, UR6, URZ ;  /* 0x000000060d0c7290 */ /* 0x008fe4000ff3e0ff */
[----:B------:R-:W-:Y:S02]  /*0d50*/  UIADD3.X UR23, UPT, UPT, UR18, UR11, URZ, UP0, !UPT ;  /* 0x0000000b12177290 */ /* 0x000fe400087fe4ff */
[----:B------:R-:W-:Y:S01]  /*0d60*/  UIADD3.X UR19, UPT, UPT, UR18, UR7, URZ, UP1, !UPT ;  /* 0x0000000712137290 */ /* 0x000fe20008ffe4ff */
[----:B01----:R-:W-:Y:S01]  /*0d70*/  IMAD.U32 R2, RZ, RZ, UR20 ;  /* 0x00000014ff027e24 */ /* 0x003fe2000f8e00ff */
[----:B------:R-:W-:Y:S01]  /*0d80*/  UIADD3 UR5, UP0, UPT, UR5, UR8, URZ ;  /* 0x0000000805057290 */ /* 0x000fe2000ff1e0ff */
[----:B------:R-:W-:Y:S01]  /*0d90*/  IMAD.U32 R4, RZ, RZ, UR12 ;  /* 0x0000000cff047e24 */ /* 0x000fe2000f8e00ff */
[----:B------:R-:W-:-:S02]  /*0da0*/  MOV R3, UR23 ;  /* 0x0000001700037c02 */ /* 0x000fc40008000f00 */
[----:B------:R-:W-:Y:S01]  /*0db0*/  IMAD.U32 R5, RZ, RZ, UR19 ;  /* 0x00000013ff057e24 */ /* 0x000fe2000f8e00ff */
[----:B------:R-:W-:Y:S01]  /*0dc0*/  ULEA.HI.X.SX32 UR12, UR4, UR9, 0x3, UP0 ;  /* 0x00000009040c7291 */ /* 0x000fe200080f1eff */
[----:B------:R-:W-:Y:S02]  /*0dd0*/  IMAD.U32 R6, RZ, RZ, UR5 ;  /* 0x00000005ff067e24 */ /* 0x000fe4000f8e00ff */
[----:B------:R-:W2:Y:S04]  /*0de0*/  LDG.E.64 R2, desc[UR16][R2.64] ;  /* 0x0000001002027981 */ /* 0x000ea8000c1e1b00 */
[----:B------:R-:W2:Y:S01]  /*0df0*/  LDG.E.64 R4, desc[UR16][R4.64] ;  /* 0x0000001004047981 */ /* 0x000ea2000c1e1b00 */
[----:B------:R-:W-:-:S06]  /*0e00*/  MOV R7, UR12 ;  /* 0x0000000c00077c02 */ /* 0x000fcc0008000f00 */
[----:B------:R-:W3:Y:S01]  /*0e10*/  LDG.E.64 R6, desc[UR16][R6.64] ;  /* 0x0000001006067981 */ /* 0x000ee2000c1e1b00 */
[----:B------:R-:W-:Y:S02]  /*0e20*/  UIADD3 UR19, UP1, UPT, UR22, 0x10, URZ ;  /* 0x0000001016137890 */ /* 0x000fe4000ff3e0ff */
[----:B------:R-:W-:Y:S02]  /*0e30*/  UIADD3 UR23, UP0, UPT, URZ, URZ, URZ ;  /* 0x000000ffff177290 */ /* 0x000fe4000ff1e0ff */
[----:B------:R-:W-:Y:S02]  /*0e40*/  UIADD3.X UR20, UPT, UPT, URZ, UR21, URZ, UP1, !UPT ;  /* 0x00000015ff147290 */ /* 0x000fe40008ffe4ff */
[----:B------:R-:W-:Y:S02]  /*0e50*/  ULOP3.LUT UR19, UR19, 0xfffffff8, URZ, 0xc0, !UPT ;  /* 0xfffffff813137892 */ /* 0x000fe4000f8ec0ff */
[----:B------:R-:W-:Y:S02]  /*0e60*/  UIADD3.X UR12, UPT, UPT, UR4, 0x1, URZ, UP0, !UPT ;  /* 0x00000001040c7890 */ /* 0x000fe400087fe4ff */
[----:B------:R-:W-:-:S02]  /*0e70*/  UIADD3 UR13, UP1, UPT, UR13, UR8, URZ ;  /* 0x000000080d0d7290 */ /* 0x000fc4000ff3e0ff */
[----:B------:R-:W-:Y:S02]  /*0e80*/  ULOP3.LUT UR20, UR20, 0x7, URZ, 0xc0, !UPT ;  /* 0x0000000714147892 */ /* 0x000fe4000f8ec0ff */
[----:B------:R-:W-:Y:S02]  /*0e90*/  UIADD3 UR26, UP2, UPT, UR19, UR10, URZ ;  /* 0x0000000a131a7290 */ /* 0x000fe4000ff5e0ff */
[----:B------:R-:W-:Y:S01]  /*0ea0*/  UIADD3 UR24, UP3, UPT, UR19, UR6, URZ ;  /* 0x0000000613187290 */ /* 0x000fe2000ff7e0ff */
[----:B------:R-:W-:Y:S01]  /*0eb0*/  IMAD.U32 R12, RZ, RZ, UR13 ;  /* 0x0000000dff0c7e24 */ /* 0x000fe2000f8e00ff */
[----:B------:R-:W-:Y:S02]  /*0ec0*/  USHF.R.S64 UR5, UR23, 0x1d, UR12 ;  /* 0x0000001d17057899 */ /* 0x000fe4000800100c */
[----:B------:R-:W-:Y:S02]  /*0ed0*/  UIADD3.X UR18, UPT, UPT, UR18, UR9, URZ, UP1, !UPT ;  /* 0x0000000912127290 */ /* 0x000fe40008ffe4ff */
[----:B------:R-:W-:-:S02]  /*0ee0*/  UIADD3.X UR27, UPT, UPT, UR20, UR11, URZ, UP2, !UPT ;  /* 0x0000000b141b7290 */ /* 0x000fc400097fe4ff */
[----:B------:R-:W-:Y:S02]  /*0ef0*/  UIADD3.X UR25, UPT, UPT, UR20, UR7, URZ, UP3, !UPT ;  /* 0x0000000714197290 */ /* 0x000fe40009ffe4ff */
[----:B------:R-:W-:Y:S01]  /*0f00*/  UIADD3 UR5, UP4, UPT, UR5, UR8, URZ ;  /* 0x0000000805057290 */ /* 0x000fe2000ff9e0ff */
[----:B------:R-:W-:-:S03]  /*0f10*/  IMAD.U32 R13, RZ, RZ, UR18 ;  /* 0x00000012ff0d7e24 */ /* 0x000fc6000f8e00ff */
[----:B------:R-:W-:Y:S02]  /*0f20*/  ULEA.HI.X.SX32 UR12, UR12, UR9, 0x3, UP4 ;  /* 0x000000090c0c7291 */ /* 0x000fe4000a0f1eff */
[----:B------:R-:W-:-:S04]  /*0f30*/  IMAD.U32 R10, RZ, RZ, UR5 ;  /* 0x00000005ff0a7e24 */ /* 0x000fc8000f8e00ff */
[----:B------:R-:W-:Y:S01]  /*0f40*/  IMAD.U32 R11, RZ, RZ, UR12 ;  /* 0x0000000cff0b7e24 */ /* 0x000fe2000f8e00ff */
[----:B--2---:R-:W-:Y:S01]  /*0f50*/  DMUL R2, R2, R4 ;  /* 0x0000000402027228 */ /* 0x004fe20000000000 */
[----:B------:R-:W-:Y:S01]  /*0f60*/  MOV R4, UR26 ;  /* 0x0000001a00047c02 */ /* 0x000fe20008000f00 */
[----:B------:R-:W-:-:S06]  /*0f70*/  IMAD.U32 R5, RZ, RZ, UR27 ;  /* 0x0000001bff057e24 */ /* 0x000fcc000f8e00ff */
[----:B---3--:R-:W-:Y:S01]  /*0f80*/  DMUL R2, R2, R6 ;  /* 0x0000000602027228 */ /* 0x008fe20000000000 */
[----:B------:R-:W-:Y:S01]  /*0f90*/  IMAD.U32 R6, RZ, RZ, UR24 ;  /* 0x00000018ff067e24 */ /* 0x000fe2000f8e00ff */
[----:B------:R-:W-:-:S05]  /*0fa0*/  MOV R7, UR25 ;  /* 0x0000001900077c02 */ /* 0x000fca0008000f00 */
[----:B------:R0:W-:Y:S04]  /*0fb0*/  STG.E.64 desc[UR16][R12.64], R2 ;  /* 0x000000020c007986 */ /* 0x0001e8000c101b10 */
[----:B------:R-:W2:Y:S04]  /*0fc0*/  LDG.E.64 R4, desc[UR16][R4.64] ;  /* 0x0000001004047981 */ /* 0x000ea8000c1e1b00 */
[----:B------:R-:W2:Y:S04]  /*0fd0*/  LDG.E.64 R6, desc[UR16][R6.64] ;  /* 0x0000001006067981 */ /* 0x000ea8000c1e1b00 */
[----:B------:R-:W3:Y:S01]  /*0fe0*/  LDG.E.64 R10, desc[UR16][R10.64] ;  /* 0x000000100a0a7981 */ /* 0x000ee2000c1e1b00 */
[----:B------:R-:W-:-:S04]  /*0ff0*/  UIADD3 UR13, UP1, UPT, UR22, 0x18, URZ ;  /* 0x00000018160d7890 */ /* 0x000fc8000ff3e0ff */
[----:B------:R-:W-:Y:S02]  /*1000*/  UIADD3.X UR18, UPT, UPT, URZ, UR21, URZ, UP1, !UPT ;  /* 0x00000015ff127290 */ /* 0x000fe40008ffe4ff */
[----:B------:R-:W-:Y:S02]  /*1010*/  ULOP3.LUT UR13, UR13, 0xfffffff8, URZ, 0xc0, !UPT ;  /* 0xfffffff80d0d7892 */ /* 0x000fe4000f8ec0ff */
[----:B------:R-:W-:Y:S02]  /*1020*/  ULOP3.LUT UR18, UR18, 0x7, URZ, 0xc0, !UPT ;  /* 0x0000000712127892 */ /* 0x000fe4000f8ec0ff */
[----:B------:R-:W-:Y:S02]  /*1030*/  UIADD3 UR12, UP1, UPT, UR13, UR6, URZ ;  /* 0x000000060d0c7290 */ /* 0x000fe4000ff3e0ff */
[----:B------:R-:W-:Y:S02]  /*1040*/  UIADD3.X UR6, UPT, UPT, UR4, 0x2, URZ, UP0, !UPT ;  /* 0x0000000204067890 */ /* 0x000fe400087fe4ff */
[----:B------:R-:W-:-:S02]  /*1050*/  UIADD3.X UR7, UPT, UPT, UR18, UR7, URZ, UP1, !UPT ;  /* 0x0000000712077290 */ /* 0x000fc40008ffe4ff */
[----:B------:R-:W-:Y:S02]  /*1060*/  UIADD3 UR19, UP0, UPT, UR19, UR8, URZ ;  /* 0x0000000813137290 */ /* 0x000fe4000ff1e0ff */
[----:B------:R-:W-:Y:S02]  /*1070*/  UIADD3 UR10, UP1, UPT, UR13, UR10, URZ ;  /* 0x0000000a0d0a7290 */ /* 0x000fe4000ff3e0ff */
[----:B------:R-:W-:Y:S02]  /*1080*/  USHF.R.S64 UR5, UR23, 0x1d, UR6 ;  /* 0x0000001d17057899 */ /* 0x000fe40008001006 */
[----:B------:R-:W-:Y:S01]  /*1090*/  UIADD3.X UR20, UPT, UPT, UR20, UR9, URZ, UP0, !UPT ;  /* 0x0000000914147290 */ /* 0x000fe200087fe4ff */
[----:B0-----:R-:W-:Y:S01]  /*10a0*/  MOV R12, UR19 ;  /* 0x00000013000c7c02 */ /* 0x001fe20008000f00 */
[----:B------:R-:W-:Y:S01]  /*10b0*/  UIADD3.X UR11, UPT, UPT, UR18, UR11, URZ, UP1, !UPT ;  /* 0x0000000b120b7290 */ /* 0x000fe20008ffe4ff */
[----:B------:R-:W-:Y:S01]  /*10c0*/  IMAD.U32 R14, RZ, RZ, UR10 ;  /* 0x0000000aff0e7e24 */ /* 0x000fe2000f8e00ff */
[----:B------:R-:W-:-:S02]  /*10d0*/  UIADD3 UR5, UP0, UPT, UR5, UR8, URZ ;  /* 0x0000000805057290 */ /* 0x000fc4000ff1e0ff */
[----:B------:R-:W-:Y:S02]  /*10e0*/  IMAD.U32 R13, RZ, RZ, UR20 ;  /* 0x00000014ff0d7e24 */ /* 0x000fe4000f8e00ff */
[----:B------:R-:W-:Y:S01]  /*10f0*/  IMAD.U32 R15, RZ, RZ, UR11 ;  /* 0x0000000bff0f7e24 */ /* 0x000fe2000f8e00ff */
[----:B------:R-:W-:Y:S01]  /*1100*/  ULEA.HI.X.SX32 UR6, UR6, UR9, 0x3, UP0 ;  /* 0x0000000906067291 */ /* 0x000fe200080f1eff */
[----:B--2---:R-:W-:Y:S01]  /*1110*/  DMUL R4, R4, R6 ;  /* 0x0000000604047228 */ /* 0x004fe20000000000 */
[----:B------:R-:W-:Y:S01]  /*1120*/  MOV R6, UR12 ;  /* 0x0000000c00067c02 */ /* 0x000fe20008000f00 */
[----:B------:R-:W-:-:S06]  /*1130*/  IMAD.U32 R7, RZ, RZ, UR7 ;  /* 0x00000007ff077e24 */ /* 0x000fcc000f8e00ff */
[----:B---3--:R-:W-:Y:S01]  /*1140*/  DMUL R4, R4, R10 ;  /* 0x0000000a04047228 */ /* 0x008fe20000000000 */
[----:B------:R-:W-:Y:S01]  /*1150*/  MOV R10, UR5 ;  /* 0x00000005000a7c02 */ /* 0x000fe20008000f00 */
[----:B------:R-:W-:-:S05]  /*1160*/  IMAD.U32 R11, RZ, RZ, UR6 ;  /* 0x00000006ff0b7e24 */ /* 0x000fca000f8e00ff */
[----:B------:R0:W-:Y:S04]  /*1170*/  STG.E.64 desc[UR16][R12.64], R4 ;  /* 0x000000040c007986 */ /* 0x0001e8000c101b10 */
[----:B------:R-:W2:Y:S04]  /*1180*/  LDG.E.64 R2, desc[UR16][R14.64] ;  /* 0x000000100e027981 */ /* 0x000ea8000c1e1b00 */
[----:B------:R-:W2:Y:S04]  /*1190*/  LDG.E.64 R6, desc[UR16][R6.64] ;  /* 0x0000001006067981 */ /* 0x000ea8000c1e1b00 */
[----:B------:R-:W3:Y:S01]  /*11a0*/  LDG.E.64 R10, desc[UR16][R10.64] ;  /* 0x000000100a0a7981 */ /* 0x000ee2000c1e1b00 */
[----:B------:R-:W-:-:S02]  /*11b0*/  UIADD3 UR8, UP0, UPT, UR13, UR8, URZ ;  /* 0x000000080d087290 */ /* 0x000fc4000ff1e0ff */
[----:B------:R-:W-:Y:S02]  /*11c0*/  UIADD3 UR4, UPT, UPT, UR4, 0x4, URZ ;  /* 0x0000000404047890 */ /* 0x000fe4000fffe0ff */
[----:B------:R-:W-:Y:S02]  /*11d0*/  UIADD3.X UR9, UPT, UPT, UR18, UR9, URZ, UP0, !UPT ;  /* 0x0000000912097290 */ /* 0x000fe400087fe4ff */
[----:B------:R-:W-:Y:S01]  /*11e0*/  IMAD.U32 R16, RZ, RZ, UR8 ;  /* 0x00000008ff107e24 */ /* 0x000fe2000f8e00ff */
[----:B------:R-:W-:-:S03]  /*11f0*/  UMOV UR5, URZ ;  /* 0x000000ff00057c82 */ /* 0x000fc60008000000 */
[----:B------:R-:W-:Y:S01]  /*1200*/  MOV R17, UR9 ;  /* 0x0000000900117c02 */ /* 0x000fe20008000f00 */
[----:B--2---:R-:W-:-:S08]  /*1210*/  DMUL R2, R2, R6 ;  /* 0x0000000602027228 */ /* 0x004fd00000000000 */
[----:B---3--:R-:W-:-:S07]  /*1220*/  DMUL R2, R2, R10 ;  /* 0x0000000a02027228 */ /* 0x008fce0000000000 */
[----:B------:R0:W-:Y:S04]  /*1230*/  STG.E.64 desc[UR16][R16.64], R2 ;  /* 0x0000000210007986 */ /* 0x0001e8000c101b10 */
.L_x_8:
[----:B------:R-:W-:-:S04]  /*1240*/  ISETP.NE.U32.AND P0, PT, R8, RZ, PT ;  /* 0x000000ff0800720c */ /* 0x000fc80003f05070 */
[----:B------:R-:W-:-:S13]  /*1250*/  ISETP.NE.AND.EX P0, PT, RZ, RZ, PT, P0 ;  /* 0x000000ffff00720c */ /* 0x000fda0003f05300 */
[----:B------:R-:W-:Y:S05]  /*1260*/  @!P0 EXIT ;  /* 0x000000000000894d */ /* 0x000fea0003800000 */
[----:B------:R-:W-:-:S04]  /*1270*/  ISETP.NE.U32.AND P0, PT, R8, 0x1, PT ;  /* 0x000000010800780c */ /* 0x000fc80003f05070 */
[----:B------:R-:W-:-:S13]  /*1280*/  ISETP.NE.AND.EX P0, PT, RZ, RZ, PT, P0 ;  /* 0x000000ffff00720c */ /* 0x000fda0003f05300 */
[----:B------:R-:W-:Y:S05]  /*1290*/  @!P0 BRA `(.L_x_11) ;  /* 0x0000000400188947 */ /* 0x000fea0003800000 */
[----:B------:R-:W-:-:S09]  /*12a0*/  UISETP.NE.AND UP0, UPT, UR4, URZ, UPT ;  /* 0x000000ff0400728c */ /* 0x000fd2000bf05270 */
[----:B------:R-:W-:Y:S05]  /*12b0*/  BRA.U !UP0, `(.L_x_12) ;  /* 0x0000000108787547 */ /* 0x000fea000b800000 */
[----:B------:R-:W1:Y:S01]  /*12c0*/  LDCU.64 UR10, c[0x0][0x390] ;  /* 0x00007200ff0a77ac */ /* 0x000e620008000a00 */
[----:B------:R-:W2:Y:S01]  /*12d0*/  LDCU.128 UR20, c[0x0][0x380] ;  /* 0x00007000ff1477ac */ /* 0x000ea20008000c00 */
[----:B------:R-:W-:Y:S02]  /*12e0*/  USHF.L.U32 UR7, UR4, 0x3, URZ ;  /* 0x0000000304077899 */ /* 0x000fe400080006ff */
[----:B------:R-:W-:Y:S02]  /*12f0*/  UIADD3 UR12, UP2, UPT, URZ, URZ, URZ ;  /* 0x000000ffff0c7290 */ /* 0x000fe4000ff5e0ff */
[----:B------:R-:W-:Y:S02]  /*1300*/  USHF.L.U64.HI UR6, UR4, 0x3, UR5 ;  /* 0x0000000304067899 */ /* 0x000fe40008010205 */
[----:B------:R-:W-:Y:S02]  /*1310*/  UIADD3.X UR13, UPT, UPT, UR4, -0x1, URZ, UP2, !UPT ;  /* 0xffffffff040d7890 */ /* 0x000fe400097fe4ff */
[----:B-1----:R-:W-:-:S02]  /*1320*/  UIADD3 UR10, UP1, UPT, UR7, UR10, URZ ;  /* 0x0000000a070a7290 */ /* 0x002fc4000ff3e0ff */
[----:B------:R-:W-:Y:S02]  /*1330*/  USHF.R.S64 UR12, UR12, 0x1d, UR13 ;  /* 0x0000001d0c0c7899 */ /* 0x000fe4000800100d */
[----:B--2---:R-:W-:Y:S02]  /*1340*/  UIADD3 UR8, UP0, UPT, UR7, UR22, URZ ;  /* 0x0000001607087290 */ /* 0x004fe4000ff1e0ff */
[----:B------:R-:W-:Y:S01]  /*1350*/  UIADD3.X UR11, UPT, UPT, UR6, UR11, URZ, UP1, !UPT ;  /* 0x0000000b060b7290 */ /* 0x000fe20008ffe4ff */
[----:B0-----:R-:W-:Y:S01]  /*1360*/  IMAD.U32 R4, RZ, RZ, UR10 ;  /* 0x0000000aff047e24 */ /* 0x001fe2000f8e00ff */
[----:B------:R-:W-:Y:S02]  /*1370*/  UIADD3.X UR9, UPT, UPT, UR6, UR23, URZ, UP0, !UPT ;  /* 0x0000001706097290 */ /* 0x000fe400087fe4ff */
[----:B------:R-:W-:Y:S01]  /*1380*/  UIADD3 UR12, UP0, UPT, UR12, UR20, URZ ;  /* 0x000000140c0c7290 */ /* 0x000fe2000ff1e0ff */
[----:B------:R-:W-:Y:S02]  /*1390*/  IMAD.U32 R8, RZ, RZ, UR8 ;  /* 0x00000008ff087e24 */ /* 0x000fe4000f8e00ff */
[----:B------:R-:W-:Y:S01]  /*13a0*/  IMAD.U32 R5, RZ, RZ, UR11 ;  /* 0x0000000bff057e24 */ /* 0x000fe2000f8e00ff */
[----:B------:R-:W-:Y:S01]  /*13b0*/  MOV R9, UR9 ;  /* 0x0000000900097c02 */ /* 0x000fe20008000f00 */
[----:B------:R-:W-:Y:S01]  /*13c0*/  ULEA.HI.X.SX32 UR13, UR13, UR21, 0x3, UP0 ;  /* 0x000000150d0d7291 */ /* 0x000fe200080f1eff */
[----:B------:R-:W-:-:S03]  /*13d0*/  IMAD.U32 R6, RZ, RZ, UR12 ;  /* 0x0000000cff067e24 */ /* 0x000fc6000f8e00ff */
[----:B------:R-:W2:Y:S02]  /*13e0*/  LDG.E.64 R2, desc[UR16][R8.64] ;  /* 0x0000001008027981 */ /* 0x000ea4000c1e1b00 */
[----:B------:R-:W-:Y:S02]  /*13f0*/  MOV R7, UR13 ;  /* 0x0000000d00077c02 */ /* 0x000fe40008000f00 */
[----:B------:R-:W2:Y:S04]  /*1400*/  LDG.E.64 R4, desc[UR16][R4.64] ;  /* 0x0000001004047981 */ /* 0x000ea8000c1e1b00 */
[----:B------:R-:W3:Y:S01]  /*1410*/  LDG.E.64 R6, desc[UR16][R6.64] ;  /* 0x0000001006067981 */ /* 0x000ee2000c1e1b00 */
[----:B------:R-:W-:-:S04]  /*1420*/  UIADD3 UR7, UP0, UPT, UR7, UR20, URZ ;  /* 0x0000001407077290 */ /* 0x000fc8000ff1e0ff */
[----:B------:R-:W-:Y:S02]  /*1430*/  UIADD3.X UR6, UPT, UPT, UR6, UR21, URZ, UP0, !UPT ;  /* 0x0000001506067290 */ /* 0x000fe400087fe4ff */
[----:B------:R-:W-:-:S04]  /*1440*/  IMAD.U32 R10, RZ, RZ, UR7 ;  /* 0x00000007ff0a7e24 */ /* 0x000fc8000f8e00ff */
[----:B------:R-:W-:Y:S01]  /*1450*/  IMAD.U32 R11, RZ, RZ, UR6 ;  /* 0x00000006ff0b7e24 */ /* 0x000fe2000f8e00ff */
[----:B--2---:R-:W-:-:S08]  /*1460*/  DMUL R2, R2, R4 ;  /* 0x0000000402027228 */ /* 0x004fd00000000000 */
[----:B---3--:R-:W-:-:S07]  /*1470*/  DMUL R2, R2, R6 ;  /* 0x0000000602027228 */ /* 0x008fce0000000000 */
[----:B------:R0:W-:Y:S01]  /*1480*/  STG.E.64 desc[UR16][R10.64], R2 ;  /* 0x000000020a007986 */ /* 0x0001e2000c101b10 */
[----:B------:R-:W-:Y:S05]  /*1490*/  BRA `(.L_x_13) ;  /* 0x00000000001c7947 */ /* 0x000fea0003800000 */
.L_x_12:
[----:B------:R-:W1:Y:S08]  /*14a0*/  LDC.64 R6, c[0x0][0x388] ;  /* 0x0000e200ff067b82 */ /* 0x000e700000000a00 */
[----:B0-----:R-:W0:Y:S01]  /*14b0*/  LDC.64 R4, c[0x0][0x390] ;  /* 0x0000e400ff047b82 */ /* 0x001e220000000a00 */
[----:B-1----:R-:W2:Y:S04]  /*14c0*/  LDG.E.64 R2, desc[UR16][R6.64] ;  /* 0x0000001006027981 */ /* 0x002ea8000c1e1b00 */
[----:B0-----:R-:W2:Y:S03]  /*14d0*/  LDG.E.64 R4, desc[UR16][R4.64] ;  /* 0x0000001004047981 */ /* 0x001ea6000c1e1b00 */
[----:B------:R-:W0:Y:S01]  /*14e0*/  LDC.64 R8, c[0x0][0x380] ;  /* 0x0000e000ff087b82 */ /* 0x000e220000000a00 */
[----:B--2---:R-:W-:-:S07]  /*14f0*/  DMUL R2, R2, R4 ;  /* 0x0000000402027228 */ /* 0x004fce0000000000 */
[----:B0-----:R1:W-:Y:S04]  /*1500*/  STG.E.64 desc[UR16][R8.64], R2 ;  /* 0x0000000208007986 */ /* 0x0013e8000c101b10 */
.L_x_13:
[----:B------:R-:W2:Y:S01]  /*1510*/  LDCU.64 UR12, c[0x0][0x390] ;  /* 0x00007200ff0c77ac */ /* 0x000ea20008000a00 */
[----:B------:R-:W3:Y:S01]  /*1520*/  LDCU.128 UR20, c[0x0][0x380] ;  /* 0x00007000ff1477ac */ /* 0x000ee20008000c00 */
[----:B------:R-:W-:Y:S02]  /*1530*/  ULEA UR9, UP0, UR4, 0x8, 0x3 ;  /* 0x0000000804097891 */ /* 0x000fe4000f8018ff */
[----:B------:R-:W-:Y:S02]  /*1540*/  USHF.R.S64 UR11, URZ, 0x1d, UR4 ;  /* 0x0000001dff0b7899 */ /* 0x000fe40008001004 */
[----:B------:R-:W-:Y:S02]  /*1550*/  ULOP3.LUT UR9, UR9, 0xfffffff8, URZ, 0xc0, !UPT ;  /* 0xfffffff809097892 */ /* 0x000fe4000f8ec0ff */
[----:B------:R-:W-:-:S04]  /*1560*/  ULEA.HI.X UR10, UR4, URZ, UR5, 0x3, UP0 ;  /* 0x000000ff040a7291 */ /* 0x000fc800080f1c05 */
[----:B------:R-:W-:Y:S02]  /*1570*/  ULOP3.LUT UR10, UR10, 0x7, URZ, 0xc0, !UPT ;  /* 0x000000070a0a7892 */ /* 0x000fe4000f8ec0ff */
[----:B--2---:R-:W-:Y:S02]  /*1580*/  UIADD3 UR5, UP1, UPT, UR9, UR12, URZ ;  /* 0x0000000c09057290 */ /* 0x004fe4000ff3e0ff */
[----:B---3--:R-:W-:Y:S02]  /*1590*/  UIADD3 UR7, UP0, UPT, UR9, UR22, URZ ;  /* 0x0000001609077290 */ /* 0x008fe4000ff1e0ff */
[----:B------:R-:W-:Y:S02]  /*15a0*/  UIADD3.X UR6, UPT, UPT, UR10, UR13, URZ, UP1, !UPT ;  /* 0x0000000d0a067290 */ /* 0x000fe40008ffe4ff */
[----:B------:R-:W-:Y:S01]  /*15b0*/  UIADD3.X UR8, UPT, UPT, UR10, UR23, URZ, UP0, !UPT ;  /* 0x000000170a087290 */ /* 0x000fe200087fe4ff */
[----:B------:R-:W-:Y:S01]  /*15c0*/  IMAD.U32 R4, RZ, RZ, UR5 ;  /* 0x00000005ff047e24 */ /* 0x000fe2000f8e00ff */
[----:B------:R-:W-:Y:S01]  /*15d0*/  UIADD3 UR11, UP0, UPT, UR11, UR20, URZ ;  /* 0x000000140b0b7290 */ /* 0x000fe2000ff1e0ff */
[----:B-1----:R-:W-:-:S02]  /*15e0*/  MOV R8, UR7 ;  /* 0x0000000700087c02 */ /* 0x002fc40008000f00 */
[----:B------:R-:W-:Y:S01]  /*15f0*/  MOV R5, UR6 ;  /* 0x0000000600057c02 */ /* 0x000fe20008000f00 */
[----:B------:R-:W-:Y:S01]  /*1600*/  IMAD.U32 R9, RZ, RZ, UR8 ;  /* 0x00000008ff097e24 */ /* 0x000fe2000f8e00ff */
[----:B------:R-:W-:Y:S01]  /*1610*/  ULEA.HI.X.SX32 UR5, UR4, UR21, 0x3, UP0 ;  /* 0x0000001504057291 */ /* 0x000fe200080f1eff */
[----:B------:R-:W-:-:S03]  /*1620*/  IMAD.U32 R6, RZ, RZ, UR11 ;  /* 0x0000000bff067e24 */ /* 0x000fc6000f8e00ff */
[----:B0-----:R-:W2:Y:S02]  /*1630*/  LDG.E.64 R2, desc[UR16][R8.64] ;  /* 0x0000001008027981 */ /* 0x001ea4000c1e1b00 */
[----:B------:R-:W-:Y:S02]  /*1640*/  IMAD.U32 R7, RZ, RZ, UR5 ;  /* 0x00000005ff077e24 */ /* 0x000fe4000f8e00ff */
[----:B------:R-:W2:Y:S04]  /*1650*/  LDG.E.64 R4, desc[UR16][R4.64] ;  /* 0x0000001004047981 */ /* 0x000ea8000c1e1b00 */
[----:B------:R-:W3:Y:S01]  /*1660*/  LDG.E.64 R6, desc[UR16][R6.64] ;  /* 0x0000001006067981 */ /* 0x000ee2000c1e1b00 */
[----:B------:R-:W-:Y:S02]  /*1670*/  UIADD3 UR5, UP0, UPT, UR9, UR20, URZ ;  /* 0x0000001409057290 */ /* 0x000fe4000ff1e0ff */
[----:B------:R-:W-:-:S02]  /*1680*/  UIADD3 UR4, UPT, UPT, UR4, 0x2, URZ ;  /* 0x0000000204047890 */ /* 0x000fc4000fffe0ff */
[----:B------:R-:W-:Y:S02]  /*1690*/  UIADD3.X UR6, UPT, UPT, UR10, UR21, URZ, UP0, !UPT ;  /* 0x000000150a067290 */ /* 0x000fe400087fe4ff */
[----:B------:R-:W-:Y:S01]  /*16a0*/  MOV R10, UR5 ;  /* 0x00000005000a7c02 */ /* 0x000fe20008000f00 */
[----:B------:R-:W-:-:S03]  /*16b0*/  UMOV UR5, URZ ;  /* 0x000000ff00057c82 */ /* 0x000fc60008000000 */
[----:B------:R-:W-:Y:S01]  /*16c0*/  IMAD.U32 R11, RZ, RZ, UR6 ;  /* 0x00000006ff0b7e24 */ /* 0x000fe2000f8e00ff */
[----:B--2---:R-:W-:-:S08]  /*16d0*/  DMUL R2, R2, R4 ;  /* 0x0000000402027228 */ /* 0x004fd00000000000 */
[----:B---3--:R-:W-:-:S07]  /*16e0*/  DMUL R2, R2, R6 ;  /* 0x0000000602027228 */ /* 0x008fce0000000000 */
[----:B------:R1:W-:Y:S04]  /*16f0*/  STG.E.64 desc[UR16][R10.64], R2 ;  /* 0x000000020a007986 */ /* 0x0003e8000c101b10 */
.L_x_11:
[----:B------:R-:W-:-:S04]  /*1700*/  LOP3.LUT R0, R0, 0x1, RZ, 0xc0, !PT ;  /* 0x0000000100007812 */ /* 0x000fc800078ec0ff */
[----:B------:R-:W-:-:S04]  /*1710*/  ISETP.NE.U32.AND P0, PT, R0, 0x1, PT ;  /* 0x000000010000780c */ /* 0x000fc80003f05070 */
[----:B------:R-:W-:-:S13]  /*1720*/  ISETP.NE.U32.AND.EX P0, PT, RZ, RZ, PT, P0 ;  /* 0x000000ffff00720c */ /* 0x000fda0003f05100 */
[----:B------:R-:W-:Y:S05]  /*1730*/  @P0 EXIT ;  /* 0x000000000000094d */ /* 0x000fea0003800000 */
[----:B------:R-:W-:-:S09]  /*1740*/  UISETP.NE.AND UP0, UPT, UR4, URZ, UPT ;  /* 0x000000ff0400728c */ /* 0x000fd2000bf05270 */
[----:B------:R-:W-:Y:S05]  /*1750*/  BRA.U !UP0, `(.L_x_14) ;  /* 0x0000000108787547 */ /* 0x000fea000b800000 */
[----:B------:R-:W2:Y:S01]  /*1760*/  LDCU.64 UR6, c[0x0][0x390] ;  /* 0x00007200ff0677ac */ /* 0x000ea20008000a00 */
[----:B------:R-:W3:Y:S01]  /*1770*/  LDCU.128 UR20, c[0x0][0x380] ;  /* 0x00007000ff1477ac */ /* 0x000ee20008000c00 */
[----:B------:R-:W-:Y:S02]  /*1780*/  USHF.L.U32 UR10, UR4, 0x3, URZ ;  /* 0x00000003040a7899 */ /* 0x000fe400080006ff */
[----:B------:R-:W-:Y:S02]  /*1790*/  UIADD3 UR12, UP2, UPT, URZ, URZ, URZ ;  /* 0x000000ffff0c7290 */ /* 0x000fe4000ff5e0ff */
[----:B------:R-:W-:Y:S02]  /*17a0*/  USHF.L.U64.HI UR11, UR4, 0x3, UR5 ;  /* 0x00000003040b7899 */ /* 0x000fe40008010205 */
[----:B------:R-:W-:Y:S02]  /*17b0*/  UIADD3.X UR5, UPT, UPT, UR4, -0x1, URZ, UP2, !UPT ;  /* 0xffffffff04057890 */ /* 0x000fe400097fe4ff */
[----:B--2---:R-:W-:-:S02]  /*17c0*/  UIADD3 UR6, UP1, UPT, UR10, UR6, URZ ;  /* 0x000000060a067290 */ /* 0x004fc4000ff3e0ff */
[----:B------:R-:W-:Y:S02]  /*17d0*/  USHF.R.S64 UR4, UR12, 0x1d, UR5 ;  /* 0x0000001d0c047899 */ /* 0x000fe40008001005 */
[----:B---3--:R-:W-:Y:S02]  /*17e0*/  UIADD3 UR8, UP0, UPT, UR10, UR22, URZ ;  /* 0x000000160a087290 */ /* 0x008fe4000ff1e0ff */
[----:B------:R-:W-:Y:S01]  /*17f0*/  UIADD3.X UR7, UPT, UPT, UR11, UR7, URZ, UP1, !UPT ;  /* 0x000000070b077290 */ /* 0x000fe20008ffe4ff */
[----:B0-----:R-:W-:Y:S01]  /*1800*/  MOV R4, UR6 ;  /* 0x0000000600047c02 */ /* 0x001fe20008000f00 */
[----:B------:R-:W-:Y:S02]  /*1810*/  UIADD3.X UR9, UPT, UPT, UR11, UR23, URZ, UP0, !UPT ;  /* 0x000000170b097290 */ /* 0x000fe400087fe4ff */
[----:B------:R-:W-:Y:S01]  /*1820*/  UIADD3 UR4, UP0, UPT, UR4, UR20, URZ ;  /* 0x0000001404047290 */ /* 0x000fe2000ff1e0ff */
[----:B------:R-:W-:Y:S02]  /*1830*/  IMAD.U32 R8, RZ, RZ, UR8 ;  /* 0x00000008ff087e24 */ /* 0x000fe4000f8e00ff */
[----:B------:R-:W-:Y:S01]  /*1840*/  IMAD.U32 R5, RZ, RZ, UR7 ;  /* 0x00000007ff057e24 */ /* 0x000fe2000f8e00ff */
[----:B------:R-:W-:Y:S01]  /*1850*/  ULEA.HI.X.SX32 UR5, UR5, UR21, 0x3, UP0 ;  /* 0x0000001505057291 */ /* 0x000fe200080f1eff */
[----:B------:R-:W-:Y:S01]  /*1860*/  IMAD.U32 R9, RZ, RZ, UR9 ;  /* 0x00000009ff097e24 */ /* 0x000fe2000f8e00ff */
[----:B------:R-:W-:-:S03]  /*1870*/  MOV R6, UR4 ;  /* 0x0000000400067c02 */ /* 0x000fc60008000f00 */
[----:B------:R-:W2:Y:S01]  /*1880*/  LDG.E.64 R4, desc[UR16][R4.64] ;  /* 0x0000001004047981 */ /* 0x000ea2000c1e1b00 */
[----:B------:R-:W-:-:S03]  /*1890*/  IMAD.U32 R7, RZ, RZ, UR5 ;  /* 0x00000005ff077e24 */ /* 0x000fc6000f8e00ff */
[----:B-1----:R-:W2:Y:S04]  /*18a0*/  LDG.E.64 R2, desc[UR16][R8.64] ;  /* 0x0000001008027981 */ /* 0x002ea8000c1e1b00 */
[----:B------:R-:W3:Y:S01]  /*18b0*/  LDG.E.64 R6, desc[UR16][R6.64] ;  /* 0x0000001006067981 */ /* 0x000ee2000c1e1b00 */
[----:B------:R-:W-:-:S04]  /*18c0*/  UIADD3 UR4, UP0, UPT, UR10, UR20, URZ ;  /* 0x000000140a047290 */ /* 0x000fc8000ff1e0ff */
[----:B------:R-:W-:Y:S02]  /*18d0*/  UIADD3.X UR5, UPT, UPT, UR11, UR21, URZ, UP0, !UPT ;  /* 0x000000150b057290 */ /* 0x000fe400087fe4ff */
[----:B------:R-:W-:-:S04]  /*18e0*/  IMAD.U32 R10, RZ, RZ, UR4 ;  /* 0x00000004ff0a7e24 */ /* 0x000fc8000f8e00ff */
[----:B------:R-:W-:Y:S01]  /*18f0*/  MOV R11, UR5 ;  /* 0x00000005000b7c02 */ /* 0x000fe20008000f00 */
[----:B--2---:R-:W-:-:S08]  /*1900*/  DMUL R2, R2, R4 ;  /* 0x0000000402027228 */ /* 0x004fd00000000000 */
[----:B---3--:R-:W-:-:S07]  /*1910*/  DMUL R2, R2, R6 ;  /* 0x0000000602027228 */ /* 0x008fce0000000000 */
[----:B------:R-:W-:Y:S01]  /*1920*/  STG.E.64 desc[UR16][R10.64], R2 ;  /* 0x000000020a007986 */ /* 0x000fe2000c101b10 */
[----:B------:R-:W-:Y:S05]  /*1930*/  EXIT ;  /* 0x000000000000794d */ /* 0x000fea0003800000 */
.L_x_14:
[----:B------:R-:W1:Y:S08]  /*1940*/  LDC.64 R6, c[0x0][0x388] ;  /* 0x0000e200ff067b82 */ /* 0x000e700000000a00 */
[----:B0-----:R-:W0:Y:S01]  /*1950*/  LDC.64 R4, c[0x0][0x390] ;  /* 0x0000e400ff047b82 */ /* 0x001e220000000a00 */
[----:B-1----:R-:W2:Y:S04]  /*1960*/  LDG.E.64 R2, desc[UR16][R6.64] ;  /* 0x0000001006027981 */ /* 0x002ea8000c1e1b00 */
[----:B0-----:R-:W2:Y:S03]  /*1970*/  LDG.E.64 R4, desc[UR16][R4.64] ;  /* 0x0000001004047981 */ /* 0x001ea6000c1e1b00 */
[----:B------:R-:W0:Y:S01]  /*1980*/  LDC.64 R8, c[0x0][0x380] ;  /* 0x0000e000ff087b82 */ /* 0x000e220000000a00 */
[----:B--2---:R-:W-:-:S07]  /*1990*/  DMUL R2, R2, R4 ;  /* 0x0000000402027228 */ /* 0x004fce0000000000 */
[----:B0-----:R-:W-:Y:S01]  /*19a0*/  STG.E.64 desc[UR16][R8.64], R2 ;  /* 0x0000000208007986 */ /* 0x001fe2000c101b10 */
[----:B------:R-:W-:Y:S05]  /*19b0*/  EXIT ;  /* 0x000000000000794d */ /* 0x000fea0003800000 */
.L_x_5:
[----:B------:R-:W1:Y:S01]  /*19c0*/  LDCU.64 UR4, c[0x0][0x390] ;  /* 0x00007200ff0477ac */ /* 0x000e620008000a00 */
[C---:B------:R-:W-:Y:S01]  /*19d0*/  IMAD.SHL.U32 R8, R2.reuse, 0x8, RZ ;  /* 0x0000000802087824 */ /* 0x040fe200078e00ff */
[----:B------:R-:W-:Y:S01]  /*19e0*/  SHF.L.U64.HI R0, R2, 0x3, R3 ;  /* 0x0000000302007819 */ /* 0x000fe20000010203 */
[----:B------:R-:W2:Y:S03]  /*19f0*/  LDCU.128 UR8, c[0x0][0x380] ;  /* 0x00007000ff0877ac */ /* 0x000ea60008000c00 */
[C---:B-1----:R-:W-:Y:S02]  /*1a00*/  IADD3 R4, P1, PT, R8.reuse, UR4, RZ ;  /* 0x0000000408047c10 */ /* 0x042fe4000ff3e0ff */
[----:B--2---:R-:W-:Y:S02]  /*1a10*/  IADD3 R6, P0, PT, R8, UR10, RZ ;  /* 0x0000000a08067c10 */ /* 0x004fe4000ff1e0ff */
[----:B------:R-:W-:-:S02]  /*1a20*/  IADD3.X R5, PT, PT, R0, UR5, RZ, P1, !PT ;  /* 0x0000000500057c10 */ /* 0x000fc40008ffe4ff */
[----:B------:R-:W-:-:S04]  /*1a30*/  IADD3.X R7, PT, PT, R0, UR11, RZ, P0, !PT ;  /* 0x0000000b00077c10 */ /* 0x000fc800087fe4ff */
[----:B0-----:R-:W2:Y:S04]  /*1a40*/  LDG.E.64 R4, desc[UR16][R4.64+-0x8] ;  /* 0xfffff81004047981 */ /* 0x001ea8000c1e1b00 */
[----:B------:R-:W2:Y:S01]  /*1a50*/  LDG.E.64 R2, desc[UR16][R6.64+-0x8] ;  /* 0xfffff81006027981 */ /* 0x000ea2000c1e1b00 */
[----:B------:R-:W-:-:S04]  /*1a60*/  IADD3 R8, P0, PT, R8, UR8, RZ ;  /* 0x0000000808087c10 */ /* 0x000fc8000ff1e0ff */
[----:B------:R-:W-:Y:S01]  /*1a70*/  IADD3.X R9, PT, PT, R0, UR9, RZ, P0, !PT ;  /* 0x0000000900097c10 */ /* 0x000fe200087fe4ff */
[----:B--2---:R-:W-:-:S07]  /*1a80*/  DMUL R2, R2, R4 ;  /* 0x0000000402027228 */ /* 0x004fce0000000000 */
[----:B------:R-:W-:Y:S01]  /*1a90*/  STG.E.64 desc[UR16][R8.64+-0x8], R2 ;  /* 0xfffff80208007986 */ /* 0x000fe2000c101b10 */
[----:B------:R-:W-:Y:S05]  /*1aa0*/  EXIT ;  /* 0x000000000000794d */ /* 0x000fea0003800000 */
.L_x_15:
        /* <DEDUP_REMOVED lines=13> */
.L_x_19:


//--------------------- .nv.shared.reserved.0     --------------------------
	.section	.nv.shared.reserved.0,"aw",@nobits
	.weak		__nv_reservedSMEM_offset_0_alias
	.size		__nv_reservedSMEM_offset_0_alias, 0, 64
	.other		__nv_reservedSMEM_offset_0_alias,@"STO_CUDA_RESERVED_SHARED STV_DEFAULT"
__nv_reservedSMEM_offset_0_alias:
	.zero		0
	.zero		64


//--------------------- .nv.constant0._Z17diffVecMultiTest2PdS_S_ --------------------------
	.section	.nv.constant0._Z17diffVecMultiTest2PdS_S_,"a",@progbits
	.sectionflags	@""
	.align	4
.nv.constant0._Z17diffVecMultiTest2PdS_S_:
	.zero		920


//--------------------- .nv.constant0._Z17diffVecMultiTest1PdS_S_ --------------------------
	.section	.nv.constant0._Z17diffVecMultiTest1PdS_S_,"a",@progbits
	.sectionflags	@""
	.align	4
.nv.constant0._Z17diffVecMultiTest1PdS_S_:
	.zero		920


//--------------------- .nv.constant0._Z16evenVecMultiTestPdS_S_ --------------------------
	.section	.nv.constant0._Z16evenVecMultiTestPdS_S_,"a",@progbits
	.sectionflags	@""
	.align	4
.nv.constant0._Z16evenVecMultiTestPdS_S_:
	.zero		920


//--------------------- .nv.constant0._Z12vecMultiTestPdS_S_yy --------------------------
	.section	.nv.constant0._Z12vecMultiTestPdS_S_yy,"a",@progbits
	.sectionflags	@""
	.align	4
.nv.constant0._Z12vecMultiTestPdS_S_yy:
	.zero		936


//--------------------- SYMBOLS --------------------------

	.type		.nv.reservedSmem.offset0,@object
	.size		.nv.reservedSmem.offset0,0x4
